//
// Generated by NVIDIA NVVM Compiler
//
// Compiler Build ID: CL-36424714
// Cuda compilation tools, release 13.0, V13.0.88
// Based on NVVM 20.0.0
//

.version 9.0
.target sm_100
.address_size 64

	// .globl	_Z9partitionPiS_S_S_ii
// _ZZ5mergePiS_S_S_S_iiE6A_copy has been demoted
// _ZZ5mergePiS_S_S_S_iiE6B_copy has been demoted

.visible .entry _Z9partitionPiS_S_S_ii(
	.param .u64 .ptr .align 1 _Z9partitionPiS_S_S_ii_param_0,
	.param .u64 .ptr .align 1 _Z9partitionPiS_S_S_ii_param_1,
	.param .u64 .ptr .align 1 _Z9partitionPiS_S_S_ii_param_2,
	.param .u64 .ptr .align 1 _Z9partitionPiS_S_S_ii_param_3,
	.param .u32 _Z9partitionPiS_S_S_ii_param_4,
	.param .u32 _Z9partitionPiS_S_S_ii_param_5
)
{
	.reg .pred 	%p<13>;
	.reg .b32 	%r<29>;
	.reg .b64 	%rd<20>;

	ld.param.u64 	%rd7, [_Z9partitionPiS_S_S_ii_param_0];
	ld.param.u64 	%rd8, [_Z9partitionPiS_S_S_ii_param_1];
	ld.param.u64 	%rd9, [_Z9partitionPiS_S_S_ii_param_2];
	ld.param.u64 	%rd10, [_Z9partitionPiS_S_S_ii_param_3];
	ld.param.u32 	%r15, [_Z9partitionPiS_S_S_ii_param_4];
	ld.param.u32 	%r16, [_Z9partitionPiS_S_S_ii_param_5];
	cvta.to.global.u64 	%rd11, %rd9;
	cvta.to.global.u64 	%rd12, %rd10;
	cvta.to.global.u64 	%rd13, %rd8;
	cvta.to.global.u64 	%rd14, %rd7;
	setp.gt.s32 	%p1, %r15, %r16;
	selp.b64 	%rd1, %rd11, %rd12, %p1;
	selp.b64 	%rd2, %rd12, %rd11, %p1;
	selp.b64 	%rd3, %rd13, %rd14, %p1;
	selp.b64 	%rd4, %rd14, %rd13, %p1;
	max.s32 	%r1, %r15, %r16;
	min.s32 	%r2, %r15, %r16;
	mov.u32 	%r3, %ctaid.x;
	mul.lo.s32 	%r4, %r3, 20;
	setp.gt.s32 	%p2, %r4, 10019;
	@%p2 bra 	$L__BB0_8;
	setp.gt.s32 	%p3, %r4, %r1;
	sub.s32 	%r17, %r4, %r1;
	selp.b32 	%r26, %r17, 0, %p3;
	min.s32 	%r27, %r4, %r1;
	mov.u32 	%r28, %r26;
$L__BB0_2:
	sub.s32 	%r18, %r27, %r28;
	shr.u32 	%r19, %r18, 31;
	add.s32 	%r20, %r18, %r19;
	shr.s32 	%r21, %r20, 1;
	add.s32 	%r10, %r21, %r26;
	sub.s32 	%r11, %r27, %r21;
	setp.gt.s32 	%p4, %r10, %r2;
	@%p4 bra 	$L__BB0_10;
	setp.eq.s32 	%p5, %r11, %r1;
	setp.eq.s32 	%p6, %r10, 0;
	or.pred  	%p7, %p5, %p6;
	mul.wide.s32 	%rd15, %r11, 4;
	add.s64 	%rd5, %rd4, %rd15;
	mul.wide.s32 	%rd16, %r10, 4;
	add.s64 	%rd6, %rd3, %rd16;
	@%p7 bra 	$L__BB0_5;
	ld.global.u32 	%r22, [%rd5];
	ld.global.u32 	%r23, [%rd6+-4];
	setp.le.s32 	%p8, %r22, %r23;
	@%p8 bra 	$L__BB0_10;
$L__BB0_5:
	setp.eq.s32 	%p9, %r10, %r2;
	setp.eq.s32 	%p10, %r11, 0;
	or.pred  	%p11, %p9, %p10;
	@%p11 bra 	$L__BB0_7;
	ld.global.u32 	%r24, [%rd5+-4];
	ld.global.u32 	%r25, [%rd6];
	setp.gt.s32 	%p12, %r24, %r25;
	@%p12 bra 	$L__BB0_9;
$L__BB0_7:
	mul.wide.u32 	%rd17, %r3, 4;
	add.s64 	%rd18, %rd2, %rd17;
	st.global.u32 	[%rd18], %r10;
	add.s64 	%rd19, %rd1, %rd17;
	st.global.u32 	[%rd19], %r11;
$L__BB0_8:
	ret;
$L__BB0_9:
	add.s32 	%r27, %r11, -1;
	add.s32 	%r26, %r10, 1;
	bra.uni 	$L__BB0_2;
$L__BB0_10:
	add.s32 	%r28, %r11, 1;
	bra.uni 	$L__BB0_2;

}
	// .globl	_Z5mergePiS_S_S_S_ii
.visible .entry _Z5mergePiS_S_S_S_ii(
	.param .u64 .ptr .align 1 _Z5mergePiS_S_S_S_ii_param_0,
	.param .u64 .ptr .align 1 _Z5mergePiS_S_S_S_ii_param_1,
	.param .u64 .ptr .align 1 _Z5mergePiS_S_S_S_ii_param_2,
	.param .u64 .ptr .align 1 _Z5mergePiS_S_S_S_ii_param_3,
	.param .u64 .ptr .align 1 _Z5mergePiS_S_S_S_ii_param_4,
	.param .u32 _Z5mergePiS_S_S_S_ii_param_5,
	.param .u32 _Z5mergePiS_S_S_S_ii_param_6
)
{
	.reg .pred 	%p<40>;
	.reg .b32 	%r<223>;
	.reg .b64 	%rd<38>;
	// demoted variable
	.shared .align 4 .b8 _ZZ5mergePiS_S_S_S_iiE6A_copy[4096];
	// demoted variable
	.shared .align 4 .b8 _ZZ5mergePiS_S_S_S_iiE6B_copy[4096];
	ld.param.u64 	%rd10, [_Z5mergePiS_S_S_S_ii_param_0];
	ld.param.u64 	%rd11, [_Z5mergePiS_S_S_S_ii_param_1];
	ld.param.u64 	%rd12, [_Z5mergePiS_S_S_S_ii_param_2];
	ld.param.u64 	%rd13, [_Z5mergePiS_S_S_S_ii_param_3];
	ld.param.u64 	%rd14, [_Z5mergePiS_S_S_S_ii_param_4];
	ld.param.u32 	%r184, [_Z5mergePiS_S_S_S_ii_param_5];
	ld.param.u32 	%r185, [_Z5mergePiS_S_S_S_ii_param_6];
	cvta.to.global.u64 	%rd1, %rd14;
	cvta.to.global.u64 	%rd2, %rd10;
	cvta.to.global.u64 	%rd3, %rd11;
	cvta.to.global.u64 	%rd15, %rd13;
	cvta.to.global.u64 	%rd16, %rd12;
	mov.u32 	%r111, %ctaid.x;
	mov.u32 	%r1, %tid.x;
	mul.wide.u32 	%rd17, %r111, 4;
	add.s64 	%rd4, %rd16, %rd17;
	ld.global.u32 	%r112, [%rd4];
	add.s64 	%rd5, %rd15, %rd17;
	ld.global.u32 	%r113, [%rd5];
	setp.eq.s32 	%p1, %r111, 0;
	selp.b32 	%r2, 0, %r112, %p1;
	selp.b32 	%r3, 0, %r113, %p1;
	setp.gt.u32 	%p2, %r111, 498;
	@%p2 bra 	$L__BB1_2;
	ld.global.u32 	%r184, [%rd4+4];
	ld.global.u32 	%r185, [%rd5+4];
$L__BB1_2:
	sub.s32 	%r8, %r184, %r2;
	abs.s32 	%r9, %r8;
	sub.s32 	%r114, %r185, %r3;
	abs.s32 	%r10, %r114;
	add.s32 	%r115, %r10, %r9;
	setp.ge.s32 	%p3, %r1, %r115;
	@%p3 bra 	$L__BB1_41;
	setp.gt.s32 	%p4, %r9, %r10;
	@%p4 bra 	$L__BB1_18;
	setp.lt.s32 	%p5, %r9, 1;
	@%p5 bra 	$L__BB1_11;
	and.b32  	%r11, %r9, 3;
	setp.lt.u32 	%p6, %r9, 4;
	mov.b32 	%r196, 0;
	@%p6 bra 	$L__BB1_8;
	and.b32  	%r196, %r9, 2147483644;
	neg.s32 	%r202, %r196;
	mov.u32 	%r118, _ZZ5mergePiS_S_S_S_iiE6A_copy;
	add.s32 	%r200, %r118, 8;
	add.s64 	%rd6, %rd2, 8;
	mov.u32 	%r201, %r2;
$L__BB1_7:
	mul.wide.s32 	%rd18, %r201, 4;
	add.s64 	%rd19, %rd6, %rd18;
	ld.global.u32 	%r119, [%rd19+-8];
	st.shared.u32 	[%r200+-8], %r119;
	ld.global.u32 	%r120, [%rd19+-4];
	st.shared.u32 	[%r200+-4], %r120;
	ld.global.u32 	%r121, [%rd19];
	st.shared.u32 	[%r200], %r121;
	ld.global.u32 	%r122, [%rd19+4];
	st.shared.u32 	[%r200+4], %r122;
	add.s32 	%r202, %r202, 4;
	add.s32 	%r201, %r201, 4;
	add.s32 	%r200, %r200, 16;
	setp.eq.s32 	%p7, %r202, 0;
	@%p7 bra 	$L__BB1_8;
	bra.uni 	$L__BB1_7;
$L__BB1_8:
	setp.eq.s32 	%p8, %r11, 0;
	@%p8 bra 	$L__BB1_11;
	shl.b32 	%r123, %r196, 2;
	mov.u32 	%r124, _ZZ5mergePiS_S_S_S_iiE6A_copy;
	add.s32 	%r199, %r124, %r123;
	add.s32 	%r198, %r2, %r196;
	neg.s32 	%r197, %r11;
$L__BB1_10:
	.pragma "nounroll";
	mul.wide.s32 	%rd20, %r198, 4;
	add.s64 	%rd21, %rd2, %rd20;
	ld.global.u32 	%r125, [%rd21];
	st.shared.u32 	[%r199], %r125;
	add.s32 	%r199, %r199, 4;
	add.s32 	%r198, %r198, 1;
	add.s32 	%r197, %r197, 1;
	setp.ne.s32 	%p9, %r197, 0;
	@%p9 bra 	$L__BB1_10;
$L__BB1_11:
	setp.lt.s32 	%p10, %r10, 1;
	mov.u32 	%r217, _ZZ5mergePiS_S_S_S_iiE6B_copy;
	mov.u32 	%r216, _ZZ5mergePiS_S_S_S_iiE6A_copy;
	mov.u32 	%r214, %r9;
	mov.u32 	%r215, %r10;
	@%p10 bra 	$L__BB1_32;
	and.b32  	%r52, %r10, 3;
	setp.lt.u32 	%p11, %r10, 4;
	mov.b32 	%r210, 0;
	@%p11 bra 	$L__BB1_15;
	and.b32  	%r210, %r10, 2147483644;
	neg.s32 	%r205, %r210;
	mov.u32 	%r130, _ZZ5mergePiS_S_S_S_iiE6B_copy;
	add.s32 	%r203, %r130, 8;
	add.s64 	%rd9, %rd3, 8;
	mov.u32 	%r204, %r3;
$L__BB1_14:
	mul.wide.s32 	%rd22, %r204, 4;
	add.s64 	%rd23, %rd9, %rd22;
	ld.global.u32 	%r131, [%rd23+-8];
	st.shared.u32 	[%r203+-8], %r131;
	ld.global.u32 	%r132, [%rd23+-4];
	st.shared.u32 	[%r203+-4], %r132;
	ld.global.u32 	%r133, [%rd23];
	st.shared.u32 	[%r203], %r133;
	ld.global.u32 	%r134, [%rd23+4];
	st.shared.u32 	[%r203+4], %r134;
	add.s32 	%r205, %r205, 4;
	add.s32 	%r204, %r204, 4;
	add.s32 	%r203, %r203, 16;
	setp.eq.s32 	%p12, %r205, 0;
	@%p12 bra 	$L__BB1_15;
	bra.uni 	$L__BB1_14;
$L__BB1_15:
	setp.eq.s32 	%p13, %r52, 0;
	mov.u32 	%r214, %r9;
	mov.u32 	%r215, %r10;
	@%p13 bra 	$L__BB1_32;
	shl.b32 	%r137, %r210, 2;
	mov.u32 	%r217, _ZZ5mergePiS_S_S_S_iiE6B_copy;
	add.s32 	%r213, %r217, %r137;
	add.s32 	%r212, %r3, %r210;
	neg.s32 	%r211, %r52;
$L__BB1_17:
	.pragma "nounroll";
	mul.wide.s32 	%rd24, %r212, 4;
	add.s64 	%rd25, %rd3, %rd24;
	ld.global.u32 	%r141, [%rd25];
	st.shared.u32 	[%r213], %r141;
	add.s32 	%r213, %r213, 4;
	add.s32 	%r212, %r212, 1;
	add.s32 	%r211, %r211, 1;
	setp.ne.s32 	%p14, %r211, 0;
	mov.u32 	%r214, %r9;
	mov.u32 	%r215, %r10;
	@%p14 bra 	$L__BB1_17;
	bra.uni 	$L__BB1_32;
$L__BB1_18:
	setp.eq.s32 	%p15, %r8, 0;
	@%p15 bra 	$L__BB1_25;
	and.b32  	%r14, %r9, 3;
	setp.lt.u32 	%p16, %r9, 4;
	mov.b32 	%r186, 0;
	@%p16 bra 	$L__BB1_22;
	and.b32  	%r186, %r9, 2147483644;
	neg.s32 	%r192, %r186;
	mov.u32 	%r144, _ZZ5mergePiS_S_S_S_iiE6A_copy;
	add.s32 	%r190, %r144, 8;
	add.s64 	%rd7, %rd2, 8;
	mov.u32 	%r191, %r2;
$L__BB1_21:
	mul.wide.s32 	%rd26, %r191, 4;
	add.s64 	%rd27, %rd7, %rd26;
	ld.global.u32 	%r145, [%rd27+-8];
	st.shared.u32 	[%r190+-8], %r145;
	ld.global.u32 	%r146, [%rd27+-4];
	st.shared.u32 	[%r190+-4], %r146;
	ld.global.u32 	%r147, [%rd27];
	st.shared.u32 	[%r190], %r147;
	ld.global.u32 	%r148, [%rd27+4];
	st.shared.u32 	[%r190+4], %r148;
	add.s32 	%r192, %r192, 4;
	add.s32 	%r191, %r191, 4;
	add.s32 	%r190, %r190, 16;
	setp.eq.s32 	%p17, %r192, 0;
	@%p17 bra 	$L__BB1_22;
	bra.uni 	$L__BB1_21;
$L__BB1_22:
	setp.eq.s32 	%p18, %r14, 0;
	@%p18 bra 	$L__BB1_25;
	shl.b32 	%r149, %r186, 2;
	mov.u32 	%r150, _ZZ5mergePiS_S_S_S_iiE6A_copy;
	add.s32 	%r189, %r150, %r149;
	add.s32 	%r188, %r2, %r186;
	neg.s32 	%r187, %r14;
$L__BB1_24:
	.pragma "nounroll";
	mul.wide.s32 	%rd28, %r188, 4;
	add.s64 	%rd29, %rd2, %rd28;
	ld.global.u32 	%r151, [%rd29];
	st.shared.u32 	[%r189], %r151;
	add.s32 	%r189, %r189, 4;
	add.s32 	%r188, %r188, 1;
	add.s32 	%r187, %r187, 1;
	setp.ne.s32 	%p19, %r187, 0;
	@%p19 bra 	$L__BB1_24;
$L__BB1_25:
	setp.lt.s32 	%p20, %r10, 1;
	mov.u32 	%r217, _ZZ5mergePiS_S_S_S_iiE6A_copy;
	mov.u32 	%r216, _ZZ5mergePiS_S_S_S_iiE6B_copy;
	mov.u32 	%r214, %r10;
	mov.u32 	%r215, %r9;
	@%p20 bra 	$L__BB1_32;
	and.b32  	%r27, %r10, 3;
	setp.lt.u32 	%p21, %r10, 4;
	mov.b32 	%r206, 0;
	@%p21 bra 	$L__BB1_29;
	and.b32  	%r206, %r10, 2147483644;
	neg.s32 	%r195, %r206;
	mov.u32 	%r156, _ZZ5mergePiS_S_S_S_iiE6B_copy;
	add.s32 	%r193, %r156, 8;
	add.s64 	%rd8, %rd3, 8;
	mov.u32 	%r194, %r3;
$L__BB1_28:
	mul.wide.s32 	%rd30, %r194, 4;
	add.s64 	%rd31, %rd8, %rd30;
	ld.global.u32 	%r157, [%rd31+-8];
	st.shared.u32 	[%r193+-8], %r157;
	ld.global.u32 	%r158, [%rd31+-4];
	st.shared.u32 	[%r193+-4], %r158;
	ld.global.u32 	%r159, [%rd31];
	st.shared.u32 	[%r193], %r159;
	ld.global.u32 	%r160, [%rd31+4];
	st.shared.u32 	[%r193+4], %r160;
	add.s32 	%r195, %r195, 4;
	add.s32 	%r194, %r194, 4;
	add.s32 	%r193, %r193, 16;
	setp.eq.s32 	%p22, %r195, 0;
	@%p22 bra 	$L__BB1_29;
	bra.uni 	$L__BB1_28;
$L__BB1_29:
	setp.eq.s32 	%p23, %r27, 0;
	mov.u32 	%r214, %r10;
	mov.u32 	%r215, %r9;
	@%p23 bra 	$L__BB1_32;
	shl.b32 	%r163, %r206, 2;
	mov.u32 	%r216, _ZZ5mergePiS_S_S_S_iiE6B_copy;
	add.s32 	%r209, %r216, %r163;
	add.s32 	%r208, %r3, %r206;
	neg.s32 	%r207, %r27;
$L__BB1_31:
	.pragma "nounroll";
	mul.wide.s32 	%rd32, %r208, 4;
	add.s64 	%rd33, %rd3, %rd32;
	ld.global.u32 	%r167, [%rd33];
	st.shared.u32 	[%r209], %r167;
	add.s32 	%r209, %r209, 4;
	add.s32 	%r208, %r208, 1;
	add.s32 	%r207, %r207, 1;
	setp.eq.s32 	%p24, %r207, 0;
	mov.u32 	%r214, %r10;
	mov.u32 	%r215, %r9;
	@%p24 bra 	$L__BB1_32;
	bra.uni 	$L__BB1_31;
$L__BB1_32:
	setp.gt.s32 	%p25, %r1, %r215;
	sub.s32 	%r168, %r1, %r215;
	min.s32 	%r218, %r1, %r215;
	selp.b32 	%r219, %r168, 0, %p25;
	mov.u32 	%r220, %r219;
$L__BB1_33:
	sub.s32 	%r169, %r218, %r220;
	shr.u32 	%r170, %r169, 31;
	add.s32 	%r171, %r169, %r170;
	shr.s32 	%r172, %r171, 1;
	add.s32 	%r96, %r172, %r219;
	sub.s32 	%r97, %r218, %r172;
	setp.lt.s32 	%p26, %r97, 0;
	setp.gt.s32 	%p27, %r96, %r214;
	or.pred  	%p28, %p26, %p27;
	@%p28 bra 	$L__BB1_47;
	setp.eq.s32 	%p29, %r97, %r215;
	setp.eq.s32 	%p30, %r96, 0;
	or.pred  	%p31, %p29, %p30;
	shl.b32 	%r174, %r97, 2;
	add.s32 	%r98, %r217, %r174;
	shl.b32 	%r175, %r96, 2;
	add.s32 	%r99, %r216, %r175;
	@%p31 bra 	$L__BB1_36;
	ld.shared.u32 	%r176, [%r98];
	ld.shared.u32 	%r177, [%r99+-4];
	setp.le.s32 	%p32, %r176, %r177;
	@%p32 bra 	$L__BB1_47;
$L__BB1_36:
	setp.eq.s32 	%p33, %r96, %r214;
	setp.eq.s32 	%p34, %r97, 0;
	or.pred  	%p35, %p33, %p34;
	@%p35 bra 	$L__BB1_38;
	ld.shared.u32 	%r178, [%r98+-4];
	ld.shared.u32 	%r179, [%r99];
	setp.gt.s32 	%p36, %r178, %r179;
	@%p36 bra 	$L__BB1_46;
$L__BB1_38:
	setp.lt.s32 	%p37, %r97, %r215;
	@%p37 bra 	$L__BB1_42;
	ld.shared.u32 	%r222, [%r99];
$L__BB1_40:
	add.s32 	%r180, %r2, %r1;
	add.s32 	%r181, %r180, %r3;
	mul.wide.s32 	%rd34, %r181, 4;
	add.s64 	%rd35, %rd1, %rd34;
	st.global.u32 	[%rd35], %r222;
$L__BB1_41:
	ret;
$L__BB1_42:
	setp.ne.s32 	%p38, %r96, %r214;
	@%p38 bra 	$L__BB1_44;
	ld.shared.u32 	%r221, [%r98];
	bra.uni 	$L__BB1_45;
$L__BB1_44:
	ld.shared.u32 	%r221, [%r98];
	ld.shared.u32 	%r222, [%r99];
	setp.gt.s32 	%p39, %r221, %r222;
	@%p39 bra 	$L__BB1_40;
$L__BB1_45:
	add.s32 	%r182, %r2, %r1;
	add.s32 	%r183, %r182, %r3;
	mul.wide.s32 	%rd36, %r183, 4;
	add.s64 	%rd37, %rd1, %rd36;
	st.global.u32 	[%rd37], %r221;
	bra.uni 	$L__BB1_41;
$L__BB1_46:
	add.s32 	%r218, %r97, -1;
	add.s32 	%r219, %r96, 1;
	bra.uni 	$L__BB1_33;
$L__BB1_47:
	add.s32 	%r220, %r97, 1;
	bra.uni 	$L__BB1_33;

}


// ===== COMPILED SASS (sm_100) =====

	.target	sm_100

	.elftype	@"ET_EXEC"


//--------------------- .note.nv.tkinfo           --------------------------
	.section	.note.nv.tkinfo,"",@"SHT_NOTE"
	.sectionflags	@"SHF_NOTE_NV_TKINFO"
	.tkinfo
        /*0018*/ 	.word	0x00000002
        /*0030*/ 	.string	""
        /*0030*/ 	.string	"ptxas"
        /*0030*/ 	.string	"Cuda compilation tools, release 13.0, V13.0.88"
        /*0030*/ 	.string	"Build cuda_13.0.r13.0/compiler.36424714_0"
        /*0030*/ 	.string	"-arch sm_100 -m 64 "



//--------------------- .note.nv.cuinfo           --------------------------
	.section	.note.nv.cuinfo,"",@"SHT_NOTE"
	.sectionflags	@"SHF_NOTE_NV_CUINFO"
        /*0018*/ 	.short	0x0002
        /*001a*/ 	.short	0x0064
        /*001c*/ 	.short	0x0082
	.zero		2


//--------------------- .nv.info                  --------------------------
	.section	.nv.info,"",@"SHT_CUDA_INFO"
	.align	4


	//----- nvinfo : EIATTR_REGCOUNT
	.align		4
        /*0000*/ 	.byte	0x04, 0x2f
        /*0002*/ 	.short	(.L_1 - .L_0)
	.align		4
.L_0:
        /*0004*/ 	.word	index@(_Z9partitionPiS_S_S_ii)
        /*0008*/ 	.word	0x0000001a


	//----- nvinfo : EIATTR_FRAME_SIZE
	.align		4
.L_1:
        /*000c*/ 	.byte	0x04, 0x11
        /*000e*/ 	.short	(.L_3 - .L_2)
	.align		4
.L_2:
        /*0010*/ 	.word	index@(_Z9partitionPiS_S_S_ii)
        /*0014*/ 	.word	0x00000000


	//----- nvinfo : EIATTR_REGCOUNT
	.align		4
.L_3:
        /*0018*/ 	.byte	0x04, 0x2f
        /*001a*/ 	.short	(.L_5 - .L_4)
	.align		4
.L_4:
        /*001c*/ 	.word	index@(_Z5mergePiS_S_S_S_ii)
        /*0020*/ 	.word	0x00000020


	//----- nvinfo : EIATTR_FRAME_SIZE
	.align		4
.L_5:
        /*0024*/ 	.byte	0x04, 0x11
        /*0026*/ 	.short	(.L_7 - .L_6)
	.align		4
.L_6:
        /*0028*/ 	.word	index@(_Z5mergePiS_S_S_S_ii)
        /*002c*/ 	.word	0x00000000


	//----- nvinfo : EIATTR_MIN_STACK_SIZE
	.align		4
.L_7:
        /*0030*/ 	.byte	0x04, 0x12
        /*0032*/ 	.short	(.L_9 - .L_8)
	.align		4
.L_8:
        /*0034*/ 	.word	index@(_Z5mergePiS_S_S_S_ii)
        /*0038*/ 	.word	0x00000000


	//----- nvinfo : EIATTR_MIN_STACK_SIZE
	.align		4
.L_9:
        /*003c*/ 	.byte	0x04, 0x12
        /*003e*/ 	.short	(.L_11 - .L_10)
	.align		4
.L_10:
        /*0040*/ 	.word	index@(_Z9partitionPiS_S_S_ii)
        /*0044*/ 	.word	0x00000000
.L_11:


//--------------------- .nv.compat                --------------------------
	.section	.nv.compat,"",@"SHT_CUDA_COMPAT_INFO"
	.align	4
        /*0000*/ 	.byte	0x02, 0x09, 0x00, 0x00, 0x02, 0x02, 0x01, 0x00, 0x02, 0x05, 0x05, 0x00, 0x03, 0x07, 0x01, 0x01
        /*0010*/ 	.byte	0x02, 0x03, 0x00, 0x00, 0x02, 0x06, 0x01, 0x00, 0x04, 0x0b, 0x08, 0x00, 0x09, 0x00, 0x00, 0x00
        /*0020*/ 	.byte	0x00, 0x00, 0x00, 0x00


//--------------------- .nv.info._Z5mergePiS_S_S_S_ii --------------------------
	.section	.nv.info._Z5mergePiS_S_S_S_ii,"",@"SHT_CUDA_INFO"
	.sectionflags	@""
	.align	4


	//----- nvinfo : EIATTR_CUDA_API_VERSION
	.align		4
        /*0000*/ 	.byte	0x04, 0x37
        /*0002*/ 	.short	(.L_13 - .L_12)
.L_12:
        /*0004*/ 	.word	0x00000082


	//----- nvinfo : EIATTR_KPARAM_INFO
	.align		4
.L_13:
        /*0008*/ 	.byte	0x04, 0x17
        /*000a*/ 	.short	(.L_15 - .L_14)
.L_14:
        /*000c*/ 	.word	0x00000000
        /*0010*/ 	.short	0x0006
        /*0012*/ 	.short	0x002c
        /*0014*/ 	.byte	0x00, 0xf0, 0x11, 0x00


	//----- nvinfo : EIATTR_KPARAM_INFO
	.align		4
.L_15:
        /*0018*/ 	.byte	0x04, 0x17
        /*001a*/ 	.short	(.L_17 - .L_16)
.L_16:
        /*001c*/ 	.word	0x00000000
        /*0020*/ 	.short	0x0005
        /*0022*/ 	.short	0x0028
        /*0024*/ 	.byte	0x00, 0xf0, 0x11, 0x00


	//----- nvinfo : EIATTR_KPARAM_INFO
	.align		4
.L_17:
        /*0028*/ 	.byte	0x04, 0x17
        /*002a*/ 	.short	(.L_19 - .L_18)
.L_18:
        /*002c*/ 	.word	0x00000000
        /*0030*/ 	.short	0x0004
        /*0032*/ 	.short	0x0020
        /*0034*/ 	.byte	0x00, 0xf5, 0x21, 0x00


	//----- nvinfo : EIATTR_KPARAM_INFO
	.align		4
.L_19:
        /*0038*/ 	.byte	0x04, 0x17
        /*003a*/ 	.short	(.L_21 - .L_20)
.L_20:
        /*003c*/ 	.word	0x00000000
        /*0040*/ 	.short	0x0003
        /*0042*/ 	.short	0x0018
        /*0044*/ 	.byte	0x00, 0xf5, 0x21, 0x00


	//----- nvinfo : EIATTR_KPARAM_INFO
	.align		4
.L_21:
        /*0048*/ 	.byte	0x04, 0x17
        /*004a*/ 	.short	(.L_23 - .L_22)
.L_22:
        /*004c*/ 	.word	0x00000000
        /*0050*/ 	.short	0x0002
        /*0052*/ 	.short	0x0010
        /*0054*/ 	.byte	0x00, 0xf5, 0x21, 0x00


	//----- nvinfo : EIATTR_KPARAM_INFO
	.align		4
.L_23:
        /*0058*/ 	.byte	0x04, 0x17
        /*005a*/ 	.short	(.L_25 - .L_24)
.L_24:
        /*005c*/ 	.word	0x00000000
        /*0060*/ 	.short	0x0001
        /*0062*/ 	.short	0x0008
        /*0064*/ 	.byte	0x00, 0xf5, 0x21, 0x00


	//----- nvinfo : EIATTR_KPARAM_INFO
	.align		4
.L_25:
        /*0068*/ 	.byte	0x04, 0x17
        /*006a*/ 	.short	(.L_27 - .L_26)
.L_26:
        /*006c*/ 	.word	0x00000000
        /*0070*/ 	.short	0x0000
        /*0072*/ 	.short	0x0000
        /*0074*/ 	.byte	0x00, 0xf5, 0x21, 0x00


	//----- nvinfo : EIATTR_SPARSE_MMA_MASK
	.align		4
.L_27:
        /*0078*/ 	.byte	0x03, 0x50
        /*007a*/ 	.short	0x0000


	//----- nvinfo : EIATTR_MAXREG_COUNT
	.align		4
        /*007c*/ 	.byte	0x03, 0x1b
        /*007e*/ 	.short	0x00ff


	//----- nvinfo : EIATTR_MERCURY_ISA_VERSION
	.align		4
        /*0080*/ 	.byte	0x03, 0x5f
        /*0082*/ 	.short	0x0101


	//----- nvinfo : EIATTR_VRC_CTA_INIT_COUNT
	.align		4
        /*0084*/ 	.byte	0x02, 0x4a
	.zero		1
	.zero		1


	//----- nvinfo : EIATTR_EXIT_INSTR_OFFSETS
	.align		4
        /*0088*/ 	.byte	0x04, 0x1c
        /*008a*/ 	.short	(.L_29 - .L_28)


	//   ....[0]....
.L_28:
        /*008c*/ 	.word	0x00000190


	//   ....[1]....
        /*0090*/ 	.word	0x00002290


	//   ....[2]....
        /*0094*/ 	.word	0x000022f0


	//----- nvinfo : EIATTR_CRS_STACK_SIZE
	.align		4
.L_29:
        /*0098*/ 	.byte	0x04, 0x1e
        /*009a*/ 	.short	(.L_31 - .L_30)
.L_30:
        /*009c*/ 	.word	0x00000000


	//----- nvinfo : EIATTR_CBANK_PARAM_SIZE
	.align		4
.L_31:
        /*00a0*/ 	.byte	0x03, 0x19
        /*00a2*/ 	.short	0x0030


	//----- nvinfo : EIATTR_PARAM_CBANK
	.align		4
        /*00a4*/ 	.byte	0x04, 0x0a
        /*00a6*/ 	.short	(.L_33 - .L_32)
	.align		4
.L_32:
        /*00a8*/ 	.word	index@(.nv.constant0._Z5mergePiS_S_S_S_ii)
        /*00ac*/ 	.short	0x0380
        /*00ae*/ 	.short	0x0030


	//----- nvinfo : EIATTR_SW_WAR
	.align		4
.L_33:
        /*00b0*/ 	.byte	0x04, 0x36
        /*00b2*/ 	.short	(.L_35 - .L_34)
.L_34:
        /*00b4*/ 	.word	0x00000008
.L_35:


//--------------------- .nv.info._Z9partitionPiS_S_S_ii --------------------------
	.section	.nv.info._Z9partitionPiS_S_S_ii,"",@"SHT_CUDA_INFO"
	.sectionflags	@""
	.align	4


	//----- nvinfo : EIATTR_CUDA_API_VERSION
	.align		4
        /*0000*/ 	.byte	0x04, 0x37
        /*0002*/ 	.short	(.L_37 - .L_36)
.L_36:
        /*0004*/ 	.word	0x00000082


	//----- nvinfo : EIATTR_KPARAM_INFO
	.align		4
.L_37:
        /*0008*/ 	.byte	0x04, 0x17
        /*000a*/ 	.short	(.L_39 - .L_38)
.L_38:
        /*000c*/ 	.word	0x00000000
        /*0010*/ 	.short	0x0005
        /*0012*/ 	.short	0x0024
        /*0014*/ 	.byte	0x00, 0xf0, 0x11, 0x00


	//----- nvinfo : EIATTR_KPARAM_INFO
	.align		4
.L_39:
        /*0018*/ 	.byte	0x04, 0x17
        /*001a*/ 	.short	(.L_41 - .L_40)
.L_40:
        /*001c*/ 	.word	0x00000000
        /*0020*/ 	.short	0x0004
        /*0022*/ 	.short	0x0020
        /*0024*/ 	.byte	0x00, 0xf0, 0x11, 0x00


	//----- nvinfo : EIATTR_KPARAM_INFO
	.align		4
.L_41:
        /*0028*/ 	.byte	0x04, 0x17
        /*002a*/ 	.short	(.L_43 - .L_42)
.L_42:
        /*002c*/ 	.word	0x00000000
        /*0030*/ 	.short	0x0003
        /*0032*/ 	.short	0x0018
        /*0034*/ 	.byte	0x00, 0xf5, 0x21, 0x00


	//----- nvinfo : EIATTR_KPARAM_INFO
	.align		4
.L_43:
        /*0038*/ 	.byte	0x04, 0x17
        /*003a*/ 	.short	(.L_45 - .L_44)
.L_44:
        /*003c*/ 	.word	0x00000000
        /*0040*/ 	.short	0x0002
        /*0042*/ 	.short	0x0010
        /*0044*/ 	.byte	0x00, 0xf5, 0x21, 0x00


	//----- nvinfo : EIATTR_KPARAM_INFO
	.align		4
.L_45:
        /*0048*/ 	.byte	0x04, 0x17
        /*004a*/ 	.short	(.L_47 - .L_46)
.L_46:
        /*004c*/ 	.word	0x00000000
        /*0050*/ 	.short	0x0001
        /*0052*/ 	.short	0x0008
        /*0054*/ 	.byte	0x00, 0xf5, 0x21, 0x00


	//----- nvinfo : EIATTR_KPARAM_INFO
	.align		4
.L_47:
        /*0058*/ 	.byte	0x04, 0x17
        /*005a*/ 	.short	(.L_49 - .L_48)
.L_48:
        /*005c*/ 	.word	0x00000000
        /*0060*/ 	.short	0x0000
        /*0062*/ 	.short	0x0000
        /*0064*/ 	.byte	0x00, 0xf5, 0x21, 0x00


	//----- nvinfo : EIATTR_SPARSE_MMA_MASK
	.align		4
.L_49:
        /*0068*/ 	.byte	0x03, 0x50
        /*006a*/ 	.short	0x0000


	//----- nvinfo : EIATTR_MAXREG_COUNT
	.align		4
        /*006c*/ 	.byte	0x03, 0x1b
        /*006e*/ 	.short	0x00ff


	//----- nvinfo : EIATTR_MERCURY_ISA_VERSION
	.align		4
        /*0070*/ 	.byte	0x03, 0x5f
        /*0072*/ 	.short	0x0101


	//----- nvinfo : EIATTR_VRC_CTA_INIT_COUNT
	.align		4
        /*0074*/ 	.byte	0x02, 0x4a
	.zero		1
	.zero		1


	//----- nvinfo : EIATTR_EXIT_INSTR_OFFSETS
	.align		4
        /*0078*/ 	.byte	0x04, 0x1c
        /*007a*/ 	.short	(.L_51 - .L_50)


	//   ....[0]....
.L_50:
        /*007c*/ 	.word	0x00000040


	//   ....[1]....
        /*0080*/ 	.word	0x000003a0


	//----- nvinfo : EIATTR_CBANK_PARAM_SIZE
	.align		4
.L_51:
        /*0084*/ 	.byte	0x03, 0x19
        /*0086*/ 	.short	0x0028


	//----- nvinfo : EIATTR_PARAM_CBANK
	.align		4
        /*0088*/ 	.byte	0x04, 0x0a
        /*008a*/ 	.short	(.L_53 - .L_52)
	.align		4
.L_52:
        /*008c*/ 	.word	index@(.nv.constant0._Z9partitionPiS_S_S_ii)
        /*0090*/ 	.short	0x0380
        /*0092*/ 	.short	0x0028


	//----- nvinfo : EIATTR_SW_WAR
	.align		4
.L_53:
        /*0094*/ 	.byte	0x04, 0x36
        /*0096*/ 	.short	(.L_55 - .L_54)
.L_54:
        /*0098*/ 	.word	0x00000008
.L_55:


//--------------------- .nv.callgraph             --------------------------
	.section	.nv.callgraph,"",@"SHT_CUDA_CALLGRAPH"
	.align	4
	.sectionentsize	8
	.align		4
        /*0000*/ 	.word	0x00000000
	.align		4
        /*0004*/ 	.word	0xffffffff
	.align		4
        /*0008*/ 	.word	0x00000000
	.align		4
        /*000c*/ 	.word	0xfffffffe
	.align		4
        /*0010*/ 	.word	0x00000000
	.align		4
        /*0014*/ 	.word	0xfffffffd
	.align		4
        /*0018*/ 	.word	0x00000000
	.align		4
        /*001c*/ 	.word	0xfffffffc


//--------------------- .text._Z5mergePiS_S_S_S_ii --------------------------
	.section	.text._Z5mergePiS_S_S_S_ii,"ax",@progbits
	.align	128
        .global         _Z5mergePiS_S_S_S_ii
        .type           _Z5mergePiS_S_S_S_ii,@function
        .size           _Z5mergePiS_S_S_S_ii,(.L_x_45 - _Z5mergePiS_S_S_S_ii)
        .other          _Z5mergePiS_S_S_S_ii,@"STO_CUDA_ENTRY STV_DEFAULT"
_Z5mergePiS_S_S_S_ii:
.text._Z5mergePiS_S_S_S_ii:
[----:B------:R-:W-:Y:S01]  /*0000*/  LDC R1, c[0x0][0x37c] ;  /* 0x0000df00ff017b82 */ /* 0x000fe20000000800 */
[----:B------:R-:W0:Y:S07]  /*0010*/  S2R R11, SR_CTAID.X ;  /* 0x00000000000b7919 */ /* 0x000e2e0000002500 */
[----:B------:R-:W1:Y:S01]  /*0020*/  LDC.64 R6, c[0x0][0x390] ;  /* 0x0000e400ff067b82 */ /* 0x000e620000000a00 */
[----:B------:R-:W2:Y:S01]  /*0030*/  LDCU.64 UR4, c[0x0][0x3a8] ;  /* 0x00007500ff0477ac */ /* 0x000ea20008000a00 */
[----:B------:R-:W3:Y:S06]  /*0040*/  LDCU.64 UR10, c[0x0][0x358] ;  /* 0x00006b00ff0a77ac */ /* 0x000eec0008000a00 */
[----:B------:R-:W4:Y:S01]  /*0050*/  LDC.64 R8, c[0x0][0x398] ;  /* 0x0000e600ff087b82 */ /* 0x000f220000000a00 */
[----:B--2---:R-:W-:-:S02]  /*0060*/  IMAD.U32 R4, RZ, RZ, UR4 ;  /* 0x00000004ff047e24 */ /* 0x004fc4000f8e00ff */
[----:B------:R-:W-:Y:S01]  /*0070*/  IMAD.U32 R5, RZ, RZ, UR5 ;  /* 0x00000005ff057e24 */ /* 0x000fe2000f8e00ff */
[C---:B0-----:R-:W-:Y:S01]  /*0080*/  ISETP.GT.U32.AND P0, PT, R11.reuse, 0x1f2, PT ;  /* 0x000001f20b00780c */ /* 0x041fe20003f04070 */
[----:B-1----:R-:W-:-:S04]  /*0090*/  IMAD.WIDE.U32 R6, R11, 0x4, R6 ;  /* 0x000000040b067825 */ /* 0x002fc800078e0006 */
[C---:B----4-:R-:W-:Y:S01]  /*00a0*/  IMAD.WIDE.U32 R8, R11.reuse, 0x4, R8 ;  /* 0x000000040b087825 */ /* 0x050fe200078e0008 */
[----:B---3--:R-:W2:Y:S04]  /*00b0*/  LDG.E R3, desc[UR10][R6.64] ;  /* 0x0000000a06037981 */ /* 0x008ea8000c1e1900 */
[----:B------:R-:W3:Y:S04]  /*00c0*/  LDG.E R2, desc[UR10][R8.64] ;  /* 0x0000000a08027981 */ /* 0x000ee8000c1e1900 */
[----:B------:R-:W4:Y:S04]  /*00d0*/  @!P0 LDG.E R4, desc[UR10][R6.64+0x4] ;  /* 0x0000040a06048981 */ /* 0x000f28000c1e1900 */
[----:B------:R-:W5:Y:S01]  /*00e0*/  @!P0 LDG.E R5, desc[UR10][R8.64+0x4] ;  /* 0x0000040a08058981 */ /* 0x000f62000c1e1900 */
[----:B------:R-:W-:Y:S01]  /*00f0*/  ISETP.NE.AND P0, PT, R11, RZ, PT ;  /* 0x000000ff0b00720c */ /* 0x000fe20003f05270 */
[----:B------:R-:W0:Y:S03]  /*0100*/  S2R R0, SR_TID.X ;  /* 0x0000000000007919 */ /* 0x000e260000002100 */
[----:B--2---:R-:W-:-:S02]  /*0110*/  SEL R3, R3, RZ, P0 ;  /* 0x000000ff03037207 */ /* 0x004fc40000000000 */
[----:B---3--:R-:W-:-:S03]  /*0120*/  SEL R2, R2, RZ, P0 ;  /* 0x000000ff02027207 */ /* 0x008fc60000000000 */
[----:B----4-:R-:W-:Y:S01]  /*0130*/  IMAD.IADD R10, R4, 0x1, -R3 ;  /* 0x00000001040a7824 */ /* 0x010fe200078e0a03 */
[----:B-----5:R-:W-:-:S04]  /*0140*/  IADD3 R5, PT, PT, -R2, R5, RZ ;  /* 0x0000000502057210 */ /* 0x020fc80007ffe1ff */
[----:B------:R-:W-:Y:S02]  /*0150*/  IABS R4, R10 ;  /* 0x0000000a00047213 */ /* 0x000fe40000000000 */
[----:B------:R-:W-:-:S05]  /*0160*/  IABS R5, R5 ;  /* 0x0000000500057213 */ /* 0x000fca0000000000 */
[----:B------:R-:W-:-:S05]  /*0170*/  IMAD.IADD R7, R5, 0x1, R4 ;  /* 0x0000000105077824 */ /* 0x000fca00078e0204 */
[----:B0-----:R-:W-:-:S13]  /*0180*/  ISETP.GE.AND P0, PT, R0, R7, PT ;  /* 0x000000070000720c */ /* 0x001fda0003f06270 */
[----:B------:R-:W-:Y:S05]  /*0190*/  @P0 EXIT ;  /* 0x000000000000094d */ /* 0x000fea0003800000 */
[----:B------:R-:W-:-:S13]  /*01a0*/  ISETP.GT.AND P0, PT, R4, R5, PT ;  /* 0x000000050400720c */ /* 0x000fda0003f04270 */
[----:B------:R-:W-:Y:S05]  /*01b0*/  @P0 BRA `(.L_x_0) ;  /* 0x0000000c00a80947 */ /* 0x000fea0003800000 */
[----:B------:R-:W-:-:S13]  /*01c0*/  ISETP.GE.AND P0, PT, R4, 0x1, PT ;  /* 0x000000010400780c */ /* 0x000fda0003f06270 */
[----:B------:R-:W-:Y:S05]  /*01d0*/  @!P0 BRA `(.L_x_1) ;  /* 0x0000000400c08947 */ /* 0x000fea0003800000 */
[C---:B------:R-:W-:Y:S01]  /*01e0*/  ISETP.GE.U32.AND P0, PT, R4.reuse, 0x4, PT ;  /* 0x000000040400780c */ /* 0x040fe20003f06070 */
[----:B------:R-:W-:Y:S01]  /*01f0*/  IMAD.MOV.U32 R28, RZ, RZ, RZ ;  /* 0x000000ffff1c7224 */ /* 0x000fe200078e00ff */
[----:B------:R-:W-:-:S11]  /*0200*/  LOP3.LUT R24, R4, 0x3, RZ, 0xc0, !PT ;  /* 0x0000000304187812 */ /* 0x000fd600078ec0ff */
[----:B------:R-:W-:Y:S05]  /*0210*/  @!P0 BRA `(.L_x_2) ;  /* 0x00000004006c8947 */ /* 0x000fea0003800000 */
[----:B------:R-:W0:Y:S01]  /*0220*/  S2UR UR5, SR_CgaCtaId ;  /* 0x00000000000579c3 */ /* 0x000e220000008800 */
[----:B------:R-:W1:Y:S01]  /*0230*/  LDCU.64 UR6, c[0x0][0x380] ;  /* 0x00007000ff0677ac */ /* 0x000e620008000a00 */
[----:B------:R-:W-:Y:S01]  /*0240*/  LOP3.LUT R28, R4, 0x7ffffffc, RZ, 0xc0, !PT ;  /* 0x7ffffffc041c7812 */ /* 0x000fe200078ec0ff */
[----:B------:R-:W-:Y:S01]  /*0250*/  IMAD.MOV.U32 R25, RZ, RZ, R3 ;  /* 0x000000ffff197224 */ /* 0x000fe200078e0003 */
[----:B------:R-:W-:-:S03]  /*0260*/  UMOV UR4, 0x400 ;  /* 0x0000040000047882 */ /* 0x000fc60000000000 */
[----:B------:R-:W-:-:S05]  /*0270*/  IMAD.MOV R29, RZ, RZ, -R28 ;  /* 0x000000ffff1d7224 */ /* 0x000fca00078e0a1c */
[----:B------:R-:W-:Y:S01]  /*0280*/  ISETP.GE.AND P0, PT, R29, RZ, PT ;  /* 0x000000ff1d00720c */ /* 0x000fe20003f06270 */
[----:B-1----:R-:W-:Y:S02]  /*0290*/  UIADD3 UR6, UP0, UPT, UR6, 0x8, URZ ;  /* 0x0000000806067890 */ /* 0x002fe4000ff1e0ff */
[----:B0-----:R-:W-:-:S04]  /*02a0*/  ULEA UR4, UR5, UR4, 0x18 ;  /* 0x0000000405047291 */ /* 0x001fc8000f8ec0ff */
[----:B------:R-:W-:Y:S01]  /*02b0*/  MOV R6, UR6 ;  /* 0x0000000600067c02 */ /* 0x000fe20008000f00 */
[----:B------:R-:W-:Y:S02]  /*02c0*/  UIADD3.X UR5, UPT, UPT, URZ, UR7, URZ, UP0, !UPT ;  /* 0x00000007ff057290 */ /* 0x000fe400087fe4ff */
[----:B------:R-:W-:-:S04]  /*02d0*/  UIADD3 UR4, UPT, UPT, UR4, 0x8, URZ ;  /* 0x0000000804047890 */ /* 0x000fc8000fffe0ff */
[----:B------:R-:W-:Y:S01]  /*02e0*/  IMAD.U32 R7, RZ, RZ, UR5 ;  /* 0x00000005ff077e24 */ /* 0x000fe2000f8e00ff */
[----:B------:R-:W-:Y:S07]  /*02f0*/  @P0 BRA `(.L_x_3) ;  /* 0x0000000400040947 */ /* 0x000fee0003800000 */
[----:B------:R-:W-:Y:S01]  /*0300*/  IMAD.MOV R8, RZ, RZ, -R29 ;  /* 0x000000ffff087224 */ /* 0x000fe200078e0a1d */
[----:B------:R-:W-:-:S04]  /*0310*/  PLOP3.LUT P0, PT, PT, PT, PT, 0x80, 0x8 ;  /* 0x000000000008781c */ /* 0x000fc80003f0f070 */
[----:B------:R-:W-:-:S13]  /*0320*/  ISETP.GT.AND P1, PT, R8, 0xc, PT ;  /* 0x0000000c0800780c */ /* 0x000fda0003f24270 */
[----:B------:R-:W-:Y:S05]  /*0330*/  @!P1 BRA `(.L_x_4) ;  /* 0x0000000000949947 */ /* 0x000fea0003800000 */
[----:B------:R-:W-:-:S13]  /*0340*/  PLOP3.LUT P0, PT, PT, PT, PT, 0x8, 0x80 ;  /* 0x000000000080781c */ /* 0x000fda0003f0e170 */
.L_x_5:
[----:B0-----:R-:W-:-:S05]  /*0350*/  IMAD.WIDE R20, R25, 0x4, R6 ;  /* 0x0000000419147825 */ /* 0x001fca00078e0206 */
[----:B------:R-:W2:Y:S04]  /*0360*/  LDG.E R18, desc[UR10][R20.64+-0x8] ;  /* 0xfffff80a14127981 */ /* 0x000ea8000c1e1900 */
[----:B------:R-:W2:Y:S01]  /*0370*/  LDG.E R19, desc[UR10][R20.64+-0x4] ;  /* 0xfffffc0a14137981 */ /* 0x000ea2000c1e1900 */
[C---:B------:R-:W-:Y:S01]  /*0380*/  IADD3 R15, PT, PT, R25.reuse, 0x4, RZ ;  /* 0x00000004190f7810 */ /* 0x040fe20007ffe0ff */
[C---:B------:R-:W-:Y:S02]  /*0390*/  VIADD R27, R25.reuse, 0x8 ;  /* 0x00000008191b7836 */ /* 0x040fe40000000000 */
[----:B------:R-:W-:Y:S01]  /*03a0*/  VIADD R17, R25, 0xc ;  /* 0x0000000c19117836 */ /* 0x000fe20000000000 */
[----:B------:R-:W3:Y:S01]  /*03b0*/  LDG.E R8, desc[UR10][R20.64] ;  /* 0x0000000a14087981 */ /* 0x000ee2000c1e1900 */
[----:B------:R-:W-:-:S03]  /*03c0*/  IMAD.WIDE R14, R15, 0x4, R6 ;  /* 0x000000040f0e7825 */ /* 0x000fc600078e0206 */
[----:B------:R-:W3:Y:S01]  /*03d0*/  LDG.E R9, desc[UR10][R20.64+0x4] ;  /* 0x0000040a14097981 */ /* 0x000ee2000c1e1900 */
[----:B------:R-:W-:-:S03]  /*03e0*/  IMAD.WIDE R26, R27, 0x4, R6 ;  /* 0x000000041b1a7825 */ /* 0x000fc600078e0206 */
[----:B------:R-:W4:Y:S04]  /*03f0*/  LDG.E R10, desc[UR10][R14.64+-0x8] ;  /* 0xfffff80a0e0a7981 */ /* 0x000f28000c1e1900 */
[----:B------:R-:W4:Y:S04]  /*0400*/  LDG.E R11, desc[UR10][R14.64+-0x4] ;  /* 0xfffffc0a0e0b7981 */ /* 0x000f28000c1e1900 */
[----:B------:R-:W5:Y:S04]  /*0410*/  LDG.E R12, desc[UR10][R14.64] ;  /* 0x0000000a0e0c7981 */ /* 0x000f68000c1e1900 */
[----:B------:R0:W5:Y:S04]  /*0420*/  LDG.E R13, desc[UR10][R14.64+0x4] ;  /* 0x0000040a0e0d7981 */ /* 0x000168000c1e1900 */
[----:B------:R-:W5:Y:S01]  /*0430*/  LDG.E R16, desc[UR10][R26.64+-0x8] ;  /* 0xfffff80a1a107981 */ /* 0x000f62000c1e1900 */
[----:B0-----:R-:W-:-:S03]  /*0440*/  IMAD.WIDE R14, R17, 0x4, R6 ;  /* 0x00000004110e7825 */ /* 0x001fc600078e0206 */
[----:B------:R-:W5:Y:S04]  /*0450*/  LDG.E R17, desc[UR10][R26.64+-0x4] ;  /* 0xfffffc0a1a117981 */ /* 0x000f68000c1e1900 */
[----:B------:R-:W5:Y:S04]  /*0460*/  LDG.E R20, desc[UR10][R14.64+-0x8] ;  /* 0xfffff80a0e147981 */ /* 0x000f68000c1e1900 */
[----:B------:R-:W5:Y:S04]  /*0470*/  LDG.E R21, desc[UR10][R14.64+-0x4] ;  /* 0xfffffc0a0e157981 */ /* 0x000f68000c1e1900 */
[----:B------:R-:W5:Y:S04]  /*0480*/  LDG.E R22, desc[UR10][R14.64] ;  /* 0x0000000a0e167981 */ /* 0x000f68000c1e1900 */
[----:B------:R-:W5:Y:S04]  /*0490*/  LDG.E R23, desc[UR10][R14.64+0x4] ;  /* 0x0000040a0e177981 */ /* 0x000f68000c1e1900 */
[----:B--2---:R0:W-:Y:S04]  /*04a0*/  STS.64 [UR4+-0x8], R18 ;  /* 0xfffff812ff007988 */ /* 0x0041e80008000a04 */
[----:B0-----:R-:W2:Y:S04]  /*04b0*/  LDG.E R18, desc[UR10][R26.64] ;  /* 0x0000000a1a127981 */ /* 0x001ea8000c1e1900 */
[----:B------:R-:W2:Y:S01]  /*04c0*/  LDG.E R19, desc[UR10][R26.64+0x4] ;  /* 0x0000040a1a137981 */ /* 0x000ea2000c1e1900 */
[----:B------:R-:W-:-:S05]  /*04d0*/  VIADD R29, R29, 0x10 ;  /* 0x000000101d1d7836 */ /* 0x000fca0000000000 */
[----:B------:R-:W-:Y:S01]  /*04e0*/  ISETP.GE.AND P1, PT, R29, -0xc, PT ;  /* 0xfffffff41d00780c */ /* 0x000fe20003f26270 */
[----:B---3--:R0:W-:Y:S04]  /*04f0*/  STS.64 [UR4], R8 ;  /* 0x00000008ff007988 */ /* 0x0081e80008000a04 */
[----:B----4-:R0:W-:Y:S04]  /*0500*/  STS.64 [UR4+0x8], R10 ;  /* 0x0000080aff007988 */ /* 0x0101e80008000a04 */
[----:B-----5:R0:W-:Y:S01]  /*0510*/  STS.64 [UR4+0x10], R12 ;  /* 0x0000100cff007988 */ /* 0x0201e20008000a04 */
[----:B------:R-:W-:-:S03]  /*0520*/  IADD3 R25, PT, PT, R25, 0x10, RZ ;  /* 0x0000001019197810 */ /* 0x000fc60007ffe0ff */
[----:B------:R0:W-:Y:S04]  /*0530*/  STS.64 [UR4+0x18], R16 ;  /* 0x00001810ff007988 */ /* 0x0001e80008000a04 */
[----:B------:R0:W-:Y:S04]  /*0540*/  STS.64 [UR4+0x28], R20 ;  /* 0x00002814ff007988 */ /* 0x0001e80008000a04 */
[----:B------:R0:W-:Y:S04]  /*0550*/  STS.64 [UR4+0x30], R22 ;  /* 0x00003016ff007988 */ /* 0x0001e80008000a04 */
[----:B--2---:R0:W-:Y:S01]  /*0560*/  STS.64 [UR4+0x20], R18 ;  /* 0x00002012ff007988 */ /* 0x0041e20008000a04 */
[----:B------:R-:W-:Y:S01]  /*0570*/  UIADD3 UR4, UPT, UPT, UR4, 0x40, URZ ;  /* 0x0000004004047890 */ /* 0x000fe2000fffe0ff */
[----:B------:R-:W-:Y:S11]  /*0580*/  @!P1 BRA `(.L_x_5) ;  /* 0xfffffffc00709947 */ /* 0x000ff6000383ffff */
.L_x_4:
[----:B0-----:R-:W-:-:S05]  /*0590*/  IMAD.MOV R8, RZ, RZ, -R29 ;  /* 0x000000ffff087224 */ /* 0x001fca00078e0a1d */
[----:B------:R-:W-:-:S13]  /*05a0*/  ISETP.GT.AND P1, PT, R8, 0x4, PT ;  /* 0x000000040800780c */ /* 0x000fda0003f24270 */
[----:B------:R-:W-:Y:S05]  /*05b0*/  @!P1 BRA `(.L_x_6) ;  /* 0x00000000004c9947 */ /* 0x000fea0003800000 */
[C---:B------:R-:W-:Y:S02]  /*05c0*/  VIADD R17, R25.reuse, 0x4 ;  /* 0x0000000419117836 */ /* 0x040fe40000000000 */
[----:B------:R-:W-:-:S04]  /*05d0*/  IMAD.WIDE R18, R25, 0x4, R6 ;  /* 0x0000000419127825 */ /* 0x000fc800078e0206 */
[----:B------:R-:W-:Y:S01]  /*05e0*/  IMAD.WIDE R16, R17, 0x4, R6 ;  /* 0x0000000411107825 */ /* 0x000fe200078e0206 */
[----:B------:R-:W2:Y:S04]  /*05f0*/  LDG.E R8, desc[UR10][R18.64+-0x8] ;  /* 0xfffff80a12087981 */ /* 0x000ea8000c1e1900 */
[----:B------:R-:W2:Y:S04]  /*0600*/  LDG.E R9, desc[UR10][R18.64+-0x4] ;  /* 0xfffffc0a12097981 */ /* 0x000ea8000c1e1900 */
[----:B------:R-:W3:Y:S04]  /*0610*/  LDG.E R10, desc[UR10][R18.64] ;  /* 0x0000000a120a7981 */ /* 0x000ee8000c1e1900 */
[----:B------:R-:W3:Y:S04]  /*0620*/  LDG.E R11, desc[UR10][R18.64+0x4] ;  /* 0x0000040a120b7981 */ /* 0x000ee8000c1e1900 */
[----:B------:R-:W4:Y:S04]  /*0630*/  LDG.E R12, desc[UR10][R16.64+-0x8] ;  /* 0xfffff80a100c7981 */ /* 0x000f28000c1e1900 */
[----:B------:R-:W4:Y:S04]  /*0640*/  LDG.E R13, desc[UR10][R16.64+-0x4] ;  /* 0xfffffc0a100d7981 */ /* 0x000f28000c1e1900 */
[----:B------:R-:W5:Y:S04]  /*0650*/  LDG.E R14, desc[UR10][R16.64] ;  /* 0x0000000a100e7981 */ /* 0x000f68000c1e1900 */
[----:B------:R-:W5:Y:S01]  /*0660*/  LDG.E R15, desc[UR10][R16.64+0x4] ;  /* 0x0000040a100f7981 */ /* 0x000f62000c1e1900 */
[----:B------:R-:W-:Y:S01]  /*0670*/  PLOP3.LUT P0, PT, PT, PT, PT, 0x8, 0x80 ;  /* 0x000000000080781c */ /* 0x000fe20003f0e170 */
[----:B------:R-:W-:Y:S01]  /*0680*/  VIADD R29, R29, 0x8 ;  /* 0x000000081d1d7836 */ /* 0x000fe20000000000 */
[----:B------:R-:W-:Y:S01]  /*0690*/  IADD3 R25, PT, PT, R25, 0x8, RZ ;  /* 0x0000000819197810 */ /* 0x000fe20007ffe0ff */
[----:B--2---:R0:W-:Y:S04]  /*06a0*/  STS.64 [UR4+-0x8], R8 ;  /* 0xfffff808ff007988 */ /* 0x0041e80008000a04 */
[----:B---3--:R0:W-:Y:S04]  /*06b0*/  STS.64 [UR4], R10 ;  /* 0x0000000aff007988 */ /* 0x0081e80008000a04 */
[----:B----4-:R0:W-:Y:S04]  /*06c0*/  STS.64 [UR4+0x8], R12 ;  /* 0x0000080cff007988 */ /* 0x0101e80008000a04 */
[----:B-----5:R0:W-:Y:S01]  /*06d0*/  STS.64 [UR4+0x10], R14 ;  /* 0x0000100eff007988 */ /* 0x0201e20008000a04 */
[----:B------:R-:W-:-:S12]  /*06e0*/  UIADD3 UR4, UPT, UPT, UR4, 0x20, URZ ;  /* 0x0000002004047890 */ /* 0x000fd8000fffe0ff */
.L_x_6:
[----:B------:R-:W-:-:S13]  /*06f0*/  ISETP.EQ.AND P1, PT, R29, RZ, PT ;  /* 0x000000ff1d00720c */ /* 0x000fda0003f22270 */
[----:B------:R-:W-:Y:S05]  /*0700*/  @!P0 BRA P1, `(.L_x_2) ;  /* 0x0000000000308947 */ /* 0x000fea0000800000 */
.L_x_3:
[----:B0-----:R-:W-:-:S05]  /*0710*/  IMAD.WIDE R8, R25, 0x4, R6 ;  /* 0x0000000419087825 */ /* 0x001fca00078e0206 */
[----:B-1----:R-:W2:Y:S04]  /*0720*/  LDG.E R10, desc[UR10][R8.64+-0x8] ;  /* 0xfffff80a080a7981 */ /* 0x002ea8000c1e1900 */
[----:B------:R-:W2:Y:S04]  /*0730*/  LDG.E R11, desc[UR10][R8.64+-0x4] ;  /* 0xfffffc0a080b7981 */ /* 0x000ea8000c1e1900 */
[----:B------:R-:W3:Y:S04]  /*0740*/  LDG.E R12, desc[UR10][R8.64] ;  /* 0x0000000a080c7981 */ /* 0x000ee8000c1e1900 */
[----:B------:R-:W3:Y:S01]  /*0750*/  LDG.E R13, desc[UR10][R8.64+0x4] ;  /* 0x0000040a080d7981 */ /* 0x000ee2000c1e1900 */
[----:B------:R-:W-:-:S02]  /*0760*/  VIADD R29, R29, 0x4 ;  /* 0x000000041d1d7836 */ /* 0x000fc40000000000 */
[----:B------:R-:W-:-:S03]  /*0770*/  VIADD R25, R25, 0x4 ;  /* 0x0000000419197836 */ /* 0x000fc60000000000 */
[----:B------:R-:W-:Y:S01]  /*0780*/  ISETP.NE.AND P0, PT, R29, RZ, PT ;  /* 0x000000ff1d00720c */ /* 0x000fe20003f05270 */
[----:B--2---:R1:W-:Y:S04]  /*0790*/  STS.64 [UR4+-0x8], R10 ;  /* 0xfffff80aff007988 */ /* 0x0043e80008000a04 */
[----:B---3--:R1:W-:Y:S01]  /*07a0*/  STS.64 [UR4], R12 ;  /* 0x0000000cff007988 */ /* 0x0083e20008000a04 */
[----:B------:R-:W-:-:S07]  /*07b0*/  UIADD3 UR4, UPT, UPT, UR4, 0x10, URZ ;  /* 0x0000001004047890 */ /* 0x000fce000fffe0ff */
[----:B------:R-:W-:Y:S05]  /*07c0*/  @P0 BRA `(.L_x_3) ;  /* 0xfffffffc00d00947 */ /* 0x000fea000383ffff */
.L_x_2:
[----:B------:R-:W-:-:S13]  /*07d0*/  ISETP.NE.AND P0, PT, R24, RZ, PT ;  /* 0x000000ff1800720c */ /* 0x000fda0003f05270 */
[----:B------:R-:W-:Y:S05]  /*07e0*/  @!P0 BRA `(.L_x_1) ;  /* 0x00000000003c8947 */ /* 0x000fea0003800000 */
[----:B0-----:R-:W0:Y:S01]  /*07f0*/  S2R R9, SR_CgaCtaId ;  /* 0x0000000000097919 */ /* 0x001e220000008800 */
[----:B------:R-:W2:Y:S01]  /*0800*/  LDC.64 R6, c[0x0][0x380] ;  /* 0x0000e000ff067b82 */ /* 0x000ea20000000a00 */
[----:B------:R-:W-:Y:S01]  /*0810*/  MOV R8, 0x400 ;  /* 0x0000040000087802 */ /* 0x000fe20000000f00 */
[----:B------:R-:W-:Y:S02]  /*0820*/  IMAD.MOV R24, RZ, RZ, -R24 ;  /* 0x000000ffff187224 */ /* 0x000fe400078e0a18 */
[----:B-1----:R-:W-:Y:S01]  /*0830*/  IMAD.IADD R11, R3, 0x1, R28 ;  /* 0x00000001030b7824 */ /* 0x002fe200078e021c */
[----:B0-----:R-:W-:-:S04]  /*0840*/  LEA R9, R9, R8, 0x18 ;  /* 0x0000000809097211 */ /* 0x001fc800078ec0ff */
[----:B------:R-:W-:-:S07]  /*0850*/  LEA R10, R28, R9, 0x2 ;  /* 0x000000091c0a7211 */ /* 0x000fce00078e10ff */
.L_x_7:
[----:B--2---:R-:W-:-:S06]  /*0860*/  IMAD.WIDE R8, R11, 0x4, R6 ;  /* 0x000000040b087825 */ /* 0x004fcc00078e0206 */
[----:B------:R-:W2:Y:S01]  /*0870*/  LDG.E R9, desc[UR10][R8.64] ;  /* 0x0000000a08097981 */ /* 0x000ea2000c1e1900 */
[----:B------:R-:W-:Y:S02]  /*0880*/  VIADD R24, R24, 0x1 ;  /* 0x0000000118187836 */ /* 0x000fe40000000000 */
[----:B------:R-:W-:-:S03]  /*0890*/  VIADD R11, R11, 0x1 ;  /* 0x000000010b0b7836 */ /* 0x000fc60000000000 */
[----:B------:R-:W-:Y:S01]  /*08a0*/  ISETP.NE.AND P0, PT, R24, RZ, PT ;  /* 0x000000ff1800720c */ /* 0x000fe20003f05270 */
[----:B--2---:R0:W-:Y:S02]  /*08b0*/  STS [R10], R9 ;  /* 0x000000090a007388 */ /* 0x0041e40000000800 */
[----:B0-----:R-:W-:-:S10]  /*08c0*/  IADD3 R10, PT, PT, R10, 0x4, RZ ;  /* 0x000000040a0a7810 */ /* 0x001fd40007ffe0ff */
[----:B------:R-:W-:Y:S05]  /*08d0*/  @P0 BRA `(.L_x_7) ;  /* 0xfffffffc00e00947 */ /* 0x000fea000383ffff */
.L_x_1:
[----:B------:R-:W2:Y:S01]  /*08e0*/  S2UR UR6, SR_CgaCtaId ;  /* 0x00000000000679c3 */ /* 0x000ea20000008800 */
[----:B------:R-:W-:Y:S01]  /*08f0*/  ISETP.GE.AND P0, PT, R5, 0x1, PT ;  /* 0x000000010500780c */ /* 0x000fe20003f06270 */
[----:B------:R-:W-:Y:S01]  /*0900*/  UMOV UR5, 0x400 ;  /* 0x0000040000057882 */ /* 0x000fe20000000000 */
[----:B------:R-:W-:Y:S01]  /*0910*/  IMAD.MOV.U32 R6, RZ, RZ, R4 ;  /* 0x000000ffff067224 */ /* 0x000fe200078e0004 */
[----:B------:R-:W-:Y:S01]  /*0920*/  UIADD3 UR4, UPT, UPT, UR5, 0x1000, URZ ;  /* 0x0000100005047890 */ /* 0x000fe2000fffe0ff */
[----:B------:R-:W-:Y:S01]  /*0930*/  IMAD.MOV.U32 R7, RZ, RZ, R5 ;  /* 0x000000ffff077224 */ /* 0x000fe200078e0005 */
[----:B--2---:R-:W-:Y:S02]  /*0940*/  ULEA UR5, UR6, UR5, 0x18 ;  /* 0x0000000506057291 */ /* 0x004fe4000f8ec0ff */
[----:B------:R-:W-:-:S06]  /*0950*/  ULEA UR4, UR6, UR4, 0x18 ;  /* 0x0000000406047291 */ /* 0x000fcc000f8ec0ff */
[----:B------:R-:W-:Y:S06]  /*0960*/  @!P0 BRA `(.L_x_8) ;  /* 0x0000001400608947 */ /* 0x000fec0003800000 */
[C---:B------:R-:W-:Y:S01]  /*0970*/  ISETP.GE.U32.AND P0, PT, R5.reuse, 0x4, PT ;  /* 0x000000040500780c */ /* 0x040fe20003f06070 */
[----:B------:R-:W-:Y:S01]  /*0980*/  IMAD.MOV.U32 R25, RZ, RZ, RZ ;  /* 0x000000ffff197224 */ /* 0x000fe200078e00ff */
[----:B------:R-:W-:-:S11]  /*0990*/  LOP3.LUT R24, R5, 0x3, RZ, 0xc0, !PT ;  /* 0x0000000305187812 */ /* 0x000fd600078ec0ff */
[----:B------:R-:W-:Y:S05]  /*09a0*/  @!P0 BRA `(.L_x_9) ;  /* 0x0000000400608947 */ /* 0x000fea0003800000 */
[----:B------:R-:W2:Y:S01]  /*09b0*/  LDCU.64 UR6, c[0x0][0x388] ;  /* 0x00007100ff0677ac */ /* 0x000ea20008000a00 */
[----:B------:R-:W-:Y:S01]  /*09c0*/  LOP3.LUT R25, R5, 0x7ffffffc, RZ, 0xc0, !PT ;  /* 0x7ffffffc05197812 */ /* 0x000fe200078ec0ff */
[----:B------:R-:W-:Y:S01]  /*09d0*/  IMAD.MOV.U32 R29, RZ, RZ, R2 ;  /* 0x000000ffff1d7224 */ /* 0x000fe200078e0002 */
[----:B------:R-:W-:Y:S02]  /*09e0*/  UIADD3 UR8, UPT, UPT, UR4, 0x8, URZ ;  /* 0x0000000804087890 */ /* 0x000fe4000fffe0ff */
[----:B------:R-:W-:-:S04]  /*09f0*/  IADD3 R28, PT, PT, -R25, RZ, RZ ;  /* 0x000000ff191c7210 */ /* 0x000fc80007ffe1ff */
[----:B------:R-:W-:Y:S01]  /*0a00*/  ISETP.GE.AND P0, PT, R28, RZ, PT ;  /* 0x000000ff1c00720c */ /* 0x000fe20003f06270 */
[----:B--2---:R-:W-:-:S04]  /*0a10*/  UIADD3 UR6, UP0, UPT, UR6, 0x8, URZ ;  /* 0x0000000806067890 */ /* 0x004fc8000ff1e0ff */
[----:B------:R-:W-:Y:S02]  /*0a20*/  UIADD3.X UR7, UPT, UPT, URZ, UR7, URZ, UP0, !UPT ;  /* 0x00000007ff077290 */ /* 0x000fe400087fe4ff */
[----:B------:R-:W-:-:S04]  /*0a30*/  IMAD.U32 R6, RZ, RZ, UR6 ;  /* 0x00000006ff067e24 */ /* 0x000fc8000f8e00ff */
[----:B------:R-:W-:Y:S02]  /*0a40*/  IMAD.U32 R7, RZ, RZ, UR7 ;  /* 0x00000007ff077e24 */ /* 0x000fe4000f8e00ff */
[----:B------:R-:W-:Y:S05]  /*0a50*/  @P0 BRA `(.L_x_10) ;  /* 0x0000000400040947 */ /* 0x000fea0003800000 */
[----:B0-----:R-:W-:Y:S02]  /*0a60*/  IADD3 R8, PT, PT, -R28, RZ, RZ ;  /* 0x000000ff1c087210 */ /* 0x001fe40007ffe1ff */
[----:B------:R-:W-:Y:S02]  /*0a70*/  PLOP3.LUT P0, PT, PT, PT, PT, 0x80, 0x8 ;  /* 0x000000000008781c */ /* 0x000fe40003f0f070 */
[----:B------:R-:W-:-:S13]  /*0a80*/  ISETP.GT.AND P1, PT, R8, 0xc, PT ;  /* 0x0000000c0800780c */ /* 0x000fda0003f24270 */
[----:B------:R-:W-:Y:S05]  /*0a90*/  @!P1 BRA `(.L_x_11) ;  /* 0x0000000000949947 */ /* 0x000fea0003800000 */
[----:B------:R-:W-:-:S13]  /*0aa0*/  PLOP3.LUT P0, PT, PT, PT, PT, 0x8, 0x80 ;  /* 0x000000000080781c */ /* 0x000fda0003f0e170 */
.L_x_12:
[----:B0-----:R-:W-:-:S05]  /*0ab0*/  IMAD.WIDE R20, R29, 0x4, R6 ;  /* 0x000000041d147825 */ /* 0x001fca00078e0206 */
[----:B------:R-:W2:Y:S04]  /*0ac0*/  LDG.E R18, desc[UR10][R20.64+-0x8] ;  /* 0xfffff80a14127981 */ /* 0x000ea8000c1e1900 */
[----:B------:R-:W2:Y:S01]  /*0ad0*/  LDG.E R19, desc[UR10][R20.64+-0x4] ;  /* 0xfffffc0a14137981 */ /* 0x000ea2000c1e1900 */
[C---:B------:R-:W-:Y:S02]  /*0ae0*/  VIADD R15, R29.reuse, 0x4 ;  /* 0x000000041d0f7836 */ /* 0x040fe40000000000 */
[----:B------:R-:W-:Y:S01]  /*0af0*/  VIADD R27, R29, 0x8 ;  /* 0x000000081d1b7836 */ /* 0x000fe20000000000 */
[----:B------:R-:W3:Y:S01]  /*0b00*/  LDG.E R8, desc[UR10][R20.64] ;  /* 0x0000000a14087981 */ /* 0x000ee2000c1e1900 */
[----:B------:R-:W-:-:S03]  /*0b10*/  IMAD.WIDE R14, R15, 0x4, R6 ;  /* 0x000000040f0e7825 */ /* 0x000fc600078e0206 */
[----:B------:R-:W3:Y:S01]  /*0b20*/  LDG.E R9, desc[UR10][R20.64+0x4] ;  /* 0x0000040a14097981 */ /* 0x000ee2000c1e1900 */
[----:B------:R-:W-:Y:S02]  /*0b30*/  VIADD R17, R29, 0xc ;  /* 0x0000000c1d117836 */ /* 0x000fe40000000000 */
[--C-:B------:R-:W-:Y:S01]  /*0b40*/  IMAD.WIDE R26, R27, 0x4, R6.reuse ;  /* 0x000000041b1a7825 */ /* 0x100fe200078e0206 */
[----:B-1----:R-:W4:Y:S04]  /*0b50*/  LDG.E R10, desc[UR10][R14.64+-0x8] ;  /* 0xfffff80a0e0a7981 */ /* 0x002f28000c1e1900 */
        /* <DEDUP_REMOVED lines=13> */
[----:B------:R-:W-:-:S04]  /*0c30*/  IADD3 R28, PT, PT, R28, 0x10, RZ ;  /* 0x000000101c1c7810 */ /* 0x000fc80007ffe0ff */
[----:B------:R-:W-:Y:S01]  /*0c40*/  ISETP.GE.AND P1, PT, R28, -0xc, PT ;  /* 0xfffffff41c00780c */ /* 0x000fe20003f26270 */
[----:B---3--:R0:W-:Y:S04]  /*0c50*/  STS.64 [UR8], R8 ;  /* 0x00000008ff007988 */ /* 0x0081e80008000a08 */
[----:B----4-:R0:W-:Y:S04]  /*0c60*/  STS.64 [UR8+0x8], R10 ;  /* 0x0000080aff007988 */ /* 0x0101e80008000a08 */
[----:B-----5:R0:W-:Y:S01]  /*0c70*/  STS.64 [UR8+0x10], R12 ;  /* 0x0000100cff007988 */ /* 0x0201e20008000a08 */
[----:B------:R-:W-:-:S03]  /*0c80*/  VIADD R29, R29, 0x10 ;  /* 0x000000101d1d7836 */ /* 0x000fc60000000000 */
[----:B------:R0:W-:Y:S04]  /*0c90*/  STS.64 [UR8+0x18], R16 ;  /* 0x00001810ff007988 */ /* 0x0001e80008000a08 */
[----:B------:R0:W-:Y:S04]  /*0ca0*/  STS.64 [UR8+0x28], R20 ;  /* 0x00002814ff007988 */ /* 0x0001e80008000a08 */
[----:B------:R0:W-:Y:S04]  /*0cb0*/  STS.64 [UR8+0x30], R22 ;  /* 0x00003016ff007988 */ /* 0x0001e80008000a08 */
[----:B--2---:R0:W-:Y:S01]  /*0cc0*/  STS.64 [UR8+0x20], R18 ;  /* 0x00002012ff007988 */ /* 0x0041e20008000a08 */
[----:B------:R-:W-:Y:S01]  /*0cd0*/  UIADD3 UR8, UPT, UPT, UR8, 0x40, URZ ;  /* 0x0000004008087890 */ /* 0x000fe2000fffe0ff */
[----:B------:R-:W-:Y:S11]  /*0ce0*/  @!P1 BRA `(.L_x_12) ;  /* 0xfffffffc00709947 */ /* 0x000ff6000383ffff */
.L_x_11:
        /* <DEDUP_REMOVED lines=8> */
[----:B-1----:R-:W3:Y:S04]  /*0d70*/  LDG.E R10, desc[UR10][R18.64] ;  /* 0x0000000a120a7981 */ /* 0x002ee8000c1e1900 */
        /* <DEDUP_REMOVED lines=13> */
.L_x_13:
[----:B------:R-:W-:-:S13]  /*0e50*/  ISETP.EQ.AND P1, PT, R28, RZ, PT ;  /* 0x000000ff1c00720c */ /* 0x000fda0003f22270 */
[----:B------:R-:W-:Y:S05]  /*0e60*/  @!P0 BRA P1, `(.L_x_9) ;  /* 0x0000000000308947 */ /* 0x000fea0000800000 */
.L_x_10:
[----:B0-----:R-:W-:-:S05]  /*0e70*/  IMAD.WIDE R8, R29, 0x4, R6 ;  /* 0x000000041d087825 */ /* 0x001fca00078e0206 */
[----:B-12---:R-:W2:Y:S04]  /*0e80*/  LDG.E R10, desc[UR10][R8.64+-0x8] ;  /* 0xfffff80a080a7981 */ /* 0x006ea8000c1e1900 */
        /* <DEDUP_REMOVED lines=10> */
.L_x_9:
[----:B------:R-:W-:Y:S01]  /*0f30*/  ISETP.NE.AND P0, PT, R24, RZ, PT ;  /* 0x000000ff1800720c */ /* 0x000fe20003f05270 */
[----:B------:R-:W-:Y:S01]  /*0f40*/  IMAD.MOV.U32 R7, RZ, RZ, R5 ;  /* 0x000000ffff077224 */ /* 0x000fe200078e0005 */
[----:B------:R-:W-:-:S11]  /*0f50*/  MOV R6, R4 ;  /* 0x0000000400067202 */ /* 0x000fd60000000f00 */
[----:B------:R-:W-:Y:S05]  /*0f60*/  @!P0 BRA `(.L_x_8) ;  /* 0x0000000c00e08947 */ /* 0x000fea0003800000 */
[----:B0-----:R-:W0:Y:S01]  /*0f70*/  LDC.64 R8, c[0x0][0x388] ;  /* 0x0000e200ff087b82 */ /* 0x001e220000000a00 */
[----:B-12---:R-:W-:Y:S01]  /*0f80*/  LEA R10, R25, UR4, 0x2 ;  /* 0x00000004190a7c11 */ /* 0x006fe2000f8e10ff */
[----:B------:R-:W-:Y:S02]  /*0f90*/  IMAD.MOV R24, RZ, RZ, -R24 ;  /* 0x000000ffff187224 */ /* 0x000fe400078e0a18 */
[----:B------:R-:W-:-:S07]  /*0fa0*/  IMAD.IADD R25, R2, 0x1, R25 ;  /* 0x0000000102197824 */ /* 0x000fce00078e0219 */
.L_x_14:
[----:B0-----:R-:W-:-:S06]  /*0fb0*/  IMAD.WIDE R6, R25, 0x4, R8 ;  /* 0x0000000419067825 */ /* 0x001fcc00078e0208 */
[----:B------:R-:W2:Y:S01]  /*0fc0*/  LDG.E R7, desc[UR10][R6.64] ;  /* 0x0000000a06077981 */ /* 0x000ea2000c1e1900 */
[----:B------:R-:W-:Y:S01]  /*0fd0*/  IADD3 R24, PT, PT, R24, 0x1, RZ ;  /* 0x0000000118187810 */ /* 0x000fe20007ffe0ff */
[----:B------:R-:W-:-:S03]  /*0fe0*/  VIADD R25, R25, 0x1 ;  /* 0x0000000119197836 */ /* 0x000fc60000000000 */
[----:B------:R-:W-:Y:S01]  /*0ff0*/  ISETP.NE.AND P0, PT, R24, RZ, PT ;  /* 0x000000ff1800720c */ /* 0x000fe20003f05270 */
[----:B--2---:R0:W-:Y:S02]  /*1000*/  STS [R10], R7 ;  /* 0x000000070a007388 */ /* 0x0041e40000000800 */
[----:B0-----:R-:W-:-:S10]  /*1010*/  VIADD R10, R10, 0x4 ;  /* 0x000000040a0a7836 */ /* 0x001fd40000000000 */
[----:B------:R-:W-:Y:S05]  /*1020*/  @P0 BRA `(.L_x_14) ;  /* 0xfffffffc00e00947 */ /* 0x000fea000383ffff */
[----:B------:R-:W-:Y:S01]  /*1030*/  IMAD.MOV.U32 R6, RZ, RZ, R4 ;  /* 0x000000ffff067224 */ /* 0x000fe200078e0004 */
[----:B------:R-:W-:Y:S01]  /*1040*/  MOV R7, R5 ;  /* 0x0000000500077202 */ /* 0x000fe20000000f00 */
[----:B------:R-:W-:Y:S06]  /*1050*/  BRA `(.L_x_8) ;  /* 0x0000000c00a47947 */ /* 0x000fec0003800000 */
.L_x_0:
[----:B------:R-:W-:-:S13]  /*1060*/  ISETP.NE.AND P0, PT, R10, RZ, PT ;  /* 0x000000ff0a00720c */ /* 0x000fda0003f05270 */
        /* <DEDUP_REMOVED lines=12> */
[----:B-1----:R-:W-:-:S04]  /*1130*/  UIADD3 UR6, UP0, UPT, UR6, 0x8, URZ ;  /* 0x0000000806067890 */ /* 0x002fc8000ff1e0ff */
[----:B------:R-:W-:Y:S02]  /*1140*/  UIADD3.X UR7, UPT, UPT, URZ, UR7, URZ, UP0, !UPT ;  /* 0x00000007ff077290 */ /* 0x000fe400087fe4ff */
[----:B0-----:R-:W-:Y:S01]  /*1150*/  ULEA UR4, UR5, UR4, 0x18 ;  /* 0x0000000405047291 */ /* 0x001fe2000f8ec0ff */
[----:B------:R-:W-:-:S03]  /*1160*/  IMAD.U32 R6, RZ, RZ, UR6 ;  /* 0x00000006ff067e24 */ /* 0x000fc6000f8e00ff */
[----:B------:R-:W-:Y:S01]  /*1170*/  UIADD3 UR4, UPT, UPT, UR4, 0x8, URZ ;  /* 0x0000000804047890 */ /* 0x000fe2000fffe0ff */
[----:B------:R-:W-:Y:S01]  /*1180*/  MOV R7, UR7 ;  /* 0x0000000700077c02 */ /* 0x000fe20008000f00 */
[----:B------:R-:W-:Y:S10]  /*1190*/  @P0 BRA `(.L_x_17) ;  /* 0x0000000400040947 */ /* 0x000ff40003800000 */
[----:B------:R-:W-:Y:S01]  /*11a0*/  IMAD.MOV R8, RZ, RZ, -R29 ;  /* 0x000000ffff087224 */ /* 0x000fe200078e0a1d */
[----:B------:R-:W-:-:S04]  /*11b0*/  PLOP3.LUT P0, PT, PT, PT, PT, 0x80, 0x8 ;  /* 0x000000000008781c */ /* 0x000fc80003f0f070 */
[----:B------:R-:W-:-:S13]  /*11c0*/  ISETP.GT.AND P1, PT, R8, 0xc, PT ;  /* 0x0000000c0800780c */ /* 0x000fda0003f24270 */
[----:B------:R-:W-:Y:S05]  /*11d0*/  @!P1 BRA `(.L_x_18) ;  /* 0x0000000000949947 */ /* 0x000fea0003800000 */
[----:B------:R-:W-:-:S13]  /*11e0*/  PLOP3.LUT P0, PT, PT, PT, PT, 0x8, 0x80 ;  /* 0x000000000080781c */ /* 0x000fda0003f0e170 */
.L_x_19:
[----:B0-----:R-:W-:-:S05]  /*11f0*/  IMAD.WIDE R20, R25, 0x4, R6 ;  /* 0x0000000419147825 */ /* 0x001fca00078e0206 */
[----:B------:R-:W2:Y:S04]  /*1200*/  LDG.E R18, desc[UR10][R20.64+-0x8] ;  /* 0xfffff80a14127981 */ /* 0x000ea8000c1e1900 */
[----:B------:R-:W2:Y:S01]  /*1210*/  LDG.E R19, desc[UR10][R20.64+-0x4] ;  /* 0xfffffc0a14137981 */ /* 0x000ea2000c1e1900 */
[C---:B------:R-:W-:Y:S01]  /*1220*/  VIADD R15, R25.reuse, 0x4 ;  /* 0x00000004190f7836 */ /* 0x040fe20000000000 */
[C---:B------:R-:W-:Y:S01]  /*1230*/  IADD3 R27, PT, PT, R25.reuse, 0x8, RZ ;  /* 0x00000008191b7810 */ /* 0x040fe20007ffe0ff */
        /* <DEDUP_REMOVED lines=31> */
.L_x_18:
[----:B0-----:R-:W-:-:S04]  /*1430*/  IADD3 R8, PT, PT, -R29, RZ, RZ ;  /* 0x000000ff1d087210 */ /* 0x001fc80007ffe1ff */
        /* <DEDUP_REMOVED lines=14> */
[----:B------:R-:W-:-:S02]  /*1520*/  VIADD R29, R29, 0x8 ;  /* 0x000000081d1d7836 */ /* 0x000fc40000000000 */
[----:B------:R-:W-:Y:S01]  /*1530*/  VIADD R25, R25, 0x8 ;  /* 0x0000000819197836 */ /* 0x000fe20000000000 */
[----:B--2---:R0:W-:Y:S04]  /*1540*/  STS.64 [UR4+-0x8], R8 ;  /* 0xfffff808ff007988 */ /* 0x0041e80008000a04 */
[----:B---3--:R0:W-:Y:S04]  /*1550*/  STS.64 [UR4], R10 ;  /* 0x0000000aff007988 */ /* 0x0081e80008000a04 */
[----:B----4-:R0:W-:Y:S04]  /*1560*/  STS.64 [UR4+0x8], R12 ;  /* 0x0000080cff007988 */ /* 0x0101e80008000a04 */
[----:B-----5:R0:W-:Y:S01]  /*1570*/  STS.64 [UR4+0x10], R14 ;  /* 0x0000100eff007988 */ /* 0x0201e20008000a04 */
[----:B------:R-:W-:-:S12]  /*1580*/  UIADD3 UR4, UPT, UPT, UR4, 0x20, URZ ;  /* 0x0000002004047890 */ /* 0x000fd8000fffe0ff */
.L_x_20:
[----:B------:R-:W-:-:S13]  /*1590*/  ISETP.EQ.AND P1, PT, R29, RZ, PT ;  /* 0x000000ff1d00720c */ /* 0x000fda0003f22270 */
[----:B------:R-:W-:Y:S05]  /*15a0*/  @!P0 BRA P1, `(.L_x_16) ;  /* 0x0000000000308947 */ /* 0x000fea0000800000 */
.L_x_17:
[----:B0-----:R-:W-:-:S05]  /*15b0*/  IMAD.WIDE R8, R25, 0x4, R6 ;  /* 0x0000000419087825 */ /* 0x001fca00078e0206 */
[----:B-1----:R-:W2:Y:S04]  /*15c0*/  LDG.E R10, desc[UR10][R8.64+-0x8] ;  /* 0xfffff80a080a7981 */ /* 0x002ea8000c1e1900 */
[----:B------:R-:W2:Y:S04]  /*15d0*/  LDG.E R11, desc[UR10][R8.64+-0x4] ;  /* 0xfffffc0a080b7981 */ /* 0x000ea8000c1e1900 */
[----:B------:R-:W3:Y:S04]  /*15e0*/  LDG.E R12, desc[UR10][R8.64] ;  /* 0x0000000a080c7981 */ /* 0x000ee8000c1e1900 */
[----:B------:R-:W3:Y:S01]  /*15f0*/  LDG.E R13, desc[UR10][R8.64+0x4] ;  /* 0x0000040a080d7981 */ /* 0x000ee2000c1e1900 */
[----:B------:R-:W-:Y:S01]  /*1600*/  IADD3 R29, PT, PT, R29, 0x4, RZ ;  /* 0x000000041d1d7810 */ /* 0x000fe20007ffe0ff */
[----:B------:R-:W-:-:S03]  /*1610*/  VIADD R25, R25, 0x4 ;  /* 0x0000000419197836 */ /* 0x000fc60000000000 */
[----:B------:R-:W-:Y:S01]  /*1620*/  ISETP.NE.AND P0, PT, R29, RZ, PT ;  /* 0x000000ff1d00720c */ /* 0x000fe20003f05270 */
[----:B--2---:R1:W-:Y:S04]  /*1630*/  STS.64 [UR4+-0x8], R10 ;  /* 0xfffff80aff007988 */ /* 0x0043e80008000a04 */
[----:B---3--:R1:W-:Y:S01]  /*1640*/  STS.64 [UR4], R12 ;  /* 0x0000000cff007988 */ /* 0x0083e20008000a04 */
[----:B------:R-:W-:-:S07]  /*1650*/  UIADD3 UR4, UPT, UPT, UR4, 0x10, URZ ;  /* 0x0000001004047890 */ /* 0x000fce000fffe0ff */
[----:B------:R-:W-:Y:S05]  /*1660*/  @P0 BRA `(.L_x_17) ;  /* 0xfffffffc00d00947 */ /* 0x000fea000383ffff */
.L_x_16:
[----:B------:R-:W-:-:S13]  /*1670*/  ISETP.NE.AND P0, PT, R24, RZ, PT ;  /* 0x000000ff1800720c */ /* 0x000fda0003f05270 */
[----:B------:R-:W-:Y:S05]  /*1680*/  @!P0 BRA `(.L_x_15) ;  /* 0x00000000003c8947 */ /* 0x000fea0003800000 */
[----:B0-----:R-:W0:Y:S01]  /*1690*/  S2R R9, SR_CgaCtaId ;  /* 0x0000000000097919 */ /* 0x001e220000008800 */
[----:B------:R-:W2:Y:S01]  /*16a0*/  LDC.64 R6, c[0x0][0x380] ;  /* 0x0000e000ff067b82 */ /* 0x000ea20000000a00 */
[----:B------:R-:W-:Y:S01]  /*16b0*/  MOV R8, 0x400 ;  /* 0x0000040000087802 */ /* 0x000fe20000000f00 */
[----:B------:R-:W-:Y:S01]  /*16c0*/  IMAD.MOV R24, RZ, RZ, -R24 ;  /* 0x000000ffff187224 */ /* 0x000fe200078e0a18 */
[----:B-1----:R-:W-:Y:S02]  /*16d0*/  IADD3 R11, PT, PT, R3, R28, RZ ;  /* 0x0000001c030b7210 */ /* 0x002fe40007ffe0ff */
[----:B0-----:R-:W-:-:S05]  /*16e0*/  LEA R9, R9, R8, 0x18 ;  /* 0x0000000809097211 */ /* 0x001fca00078ec0ff */
[----:B------:R-:W-:-:S07]  /*16f0*/  IMAD R10, R28, 0x4, R9 ;  /* 0x000000041c0a7824 */ /* 0x000fce00078e0209 */
.L_x_21:
[----:B--2---:R-:W-:-:S06]  /*1700*/  IMAD.WIDE R8, R11, 0x4, R6 ;  /* 0x000000040b087825 */ /* 0x004fcc00078e0206 */
[----:B------:R-:W2:Y:S01]  /*1710*/  LDG.E R9, desc[UR10][R8.64] ;  /* 0x0000000a08097981 */ /* 0x000ea2000c1e1900 */
[----:B------:R-:W-:Y:S02]  /*1720*/  VIADD R24, R24, 0x1 ;  /* 0x0000000118187836 */ /* 0x000fe40000000000 */
[----:B------:R-:W-:-:S03]  /*1730*/  VIADD R11, R11, 0x1 ;  /* 0x000000010b0b7836 */ /* 0x000fc60000000000 */
[----:B------:R-:W-:Y:S01]  /*1740*/  ISETP.NE.AND P0, PT, R24, RZ, PT ;  /* 0x000000ff1800720c */ /* 0x000fe20003f05270 */
[----:B--2---:R0:W-:Y:S02]  /*1750*/  STS [R10], R9 ;  /* 0x000000090a007388 */ /* 0x0041e40000000800 */
[----:B0-----:R-:W-:-:S10]  /*1760*/  VIADD R10, R10, 0x4 ;  /* 0x000000040a0a7836 */ /* 0x001fd40000000000 */
[----:B------:R-:W-:Y:S05]  /*1770*/  @P0 BRA `(.L_x_21) ;  /* 0xfffffffc00e00947 */ /* 0x000fea000383ffff */
.L_x_15:
[----:B------:R-:W2:Y:S01]  /*1780*/  S2UR UR5, SR_CgaCtaId ;  /* 0x00000000000579c3 */ /* 0x000ea20000008800 */
[----:B------:R-:W-:Y:S01]  /*1790*/  ISETP.GE.AND P0, PT, R5, 0x1, PT ;  /* 0x000000010500780c */ /* 0x000fe20003f06270 */
[----:B------:R-:W-:Y:S01]  /*17a0*/  UMOV UR4, 0x400 ;  /* 0x0000040000047882 */ /* 0x000fe20000000000 */
[----:B------:R-:W-:Y:S01]  /*17b0*/  MOV R6, R5 ;  /* 0x0000000500067202 */ /* 0x000fe20000000f00 */
        /* <DEDUP_REMOVED lines=12> */
[----:B------:R-:W-:-:S03]  /*1880*/  UIADD3 UR8, UPT, UPT, UR5, 0x8, URZ ;  /* 0x0000000805087890 */ /* 0x000fc6000fffe0ff */
[----:B------:R-:W-:-:S05]  /*1890*/  IMAD.MOV R28, RZ, RZ, -R25 ;  /* 0x000000ffff1c7224 */ /* 0x000fca00078e0a19 */
[----:B------:R-:W-:Y:S01]  /*18a0*/  ISETP.GE.AND P0, PT, R28, RZ, PT ;  /* 0x000000ff1c00720c */ /* 0x000fe20003f06270 */
[----:B--2---:R-:W-:-:S04]  /*18b0*/  UIADD3 UR6, UP0, UPT, UR6, 0x8, URZ ;  /* 0x0000000806067890 */ /* 0x004fc8000ff1e0ff */
[----:B------:R-:W-:Y:S02]  /*18c0*/  UIADD3.X UR7, UPT, UPT, URZ, UR7, URZ, UP0, !UPT ;  /* 0x00000007ff077290 */ /* 0x000fe400087fe4ff */
[----:B------:R-:W-:-:S04]  /*18d0*/  MOV R6, UR6 ;  /* 0x0000000600067c02 */ /* 0x000fc80008000f00 */
[----:B------:R-:W-:Y:S02]  /*18e0*/  IMAD.U32 R7, RZ, RZ, UR7 ;  /* 0x00000007ff077e24 */ /* 0x000fe4000f8e00ff */
[----:B------:R-:W-:Y:S05]  /*18f0*/  @P0 BRA `(.L_x_23) ;  /* 0x0000000400040947 */ /* 0x000fea0003800000 */
[----:B0-----:R-:W-:Y:S01]  /*1900*/  IMAD.MOV R8, RZ, RZ, -R28 ;  /* 0x000000ffff087224 */ /* 0x001fe200078e0a1c */
[----:B------:R-:W-:-:S04]  /*1910*/  PLOP3.LUT P0, PT, PT, PT, PT, 0x80, 0x8 ;  /* 0x000000000008781c */ /* 0x000fc80003f0f070 */
[----:B------:R-:W-:-:S13]  /*1920*/  ISETP.GT.AND P1, PT, R8, 0xc, PT ;  /* 0x0000000c0800780c */ /* 0x000fda0003f24270 */
[----:B------:R-:W-:Y:S05]  /*1930*/  @!P1 BRA `(.L_x_24) ;  /* 0x0000000000949947 */ /* 0x000fea0003800000 */
[----:B------:R-:W-:-:S13]  /*1940*/  PLOP3.LUT P0, PT, PT, PT, PT, 0x8, 0x80 ;  /* 0x000000000080781c */ /* 0x000fda0003f0e170 */
.L_x_25:
        /* <DEDUP_REMOVED lines=36> */
.L_x_24:
        /* <DEDUP_REMOVED lines=22> */
.L_x_26:
[----:B------:R-:W-:-:S13]  /*1cf0*/  ISETP.EQ.AND P1, PT, R28, RZ, PT ;  /* 0x000000ff1c00720c */ /* 0x000fda0003f22270 */
[----:B------:R-:W-:Y:S05]  /*1d00*/  @!P0 BRA P1, `(.L_x_22) ;  /* 0x0000000000308947 */ /* 0x000fea0000800000 */
.L_x_23:
        /* <DEDUP_REMOVED lines=12> */
.L_x_22:
        /* <DEDUP_REMOVED lines=8> */
.L_x_27:
        /* <DEDUP_REMOVED lines=8> */
[----:B------:R-:W-:Y:S01]  /*1ed0*/  MOV R6, R5 ;  /* 0x0000000500067202 */ /* 0x000fe20000000f00 */
[----:B------:R-:W-:-:S07]  /*1ee0*/  IMAD.MOV.U32 R7, RZ, RZ, R4 ;  /* 0x000000ffff077224 */ /* 0x000fce00078e0004 */
.L_x_8:
[C---:B------:R-:W-:Y:S01]  /*1ef0*/  IMAD.IADD R4, R0.reuse, 0x1, -R7 ;  /* 0x0000000100047824 */ /* 0x040fe200078e0a07 */
[-C--:B------:R-:W-:Y:S01]  /*1f00*/  ISETP.GT.AND P0, PT, R0, R7.reuse, PT ;  /* 0x000000070000720c */ /* 0x080fe20003f04270 */
[----:B------:R-:W-:Y:S03]  /*1f10*/  BSSY.RECONVERGENT B1, `(.L_x_28) ;  /* 0x0000026000017945 */ /* 0x000fe60003800200 */
[----:B------:R-:W-:Y:S02]  /*1f20*/  SEL R5, R4, RZ, P0 ;  /* 0x000000ff04057207 */ /* 0x000fe40000000000 */
[----:B------:R-:W-:Y:S02]  /*1f30*/  VIMNMX R4, PT, PT, R0, R7, PT ;  /* 0x0000000700047248 */ /* 0x000fe40003fe0100 */
[----:B0-----:R-:W-:-:S07]  /*1f40*/  MOV R9, R5 ;  /* 0x0000000500097202 */ /* 0x001fce0000000f00 */
.L_x_35:
[----:B------:R-:W-:Y:S01]  /*1f50*/  BSSY.RECONVERGENT B2, `(.L_x_29) ;  /* 0x0000018000027945 */ /* 0x000fe20003800200 */
.L_x_33:
[----:B------:R-:W-:Y:S01]  /*1f60*/  IMAD.IADD R8, R4, 0x1, -R9 ;  /* 0x0000000104087824 */ /* 0x000fe200078e0a09 */
[----:B------:R-:W-:Y:S04]  /*1f70*/  BSSY.RELIABLE B0, `(.L_x_30) ;  /* 0x0000013000007945 */ /* 0x000fe80003800100 */
[----:B------:R-:W-:-:S04]  /*1f80*/  LEA.HI R8, R8, R8, RZ, 0x1 ;  /* 0x0000000808087211 */ /* 0x000fc800078f08ff */
[----:B------:R-:W-:-:S04]  /*1f90*/  SHF.R.S32.HI R8, RZ, 0x1, R8 ;  /* 0x00000001ff087819 */ /* 0x000fc80000011408 */
[----:B-12---:R-:W-:Y:S01]  /*1fa0*/  IADD3 R10, PT, PT, R4, -R8, RZ ;  /* 0x80000008040a7210 */ /* 0x006fe20007ffe0ff */
[----:B------:R-:W-:-:S05]  /*1fb0*/  IMAD.IADD R13, R5, 0x1, R8 ;  /* 0x00000001050d7824 */ /* 0x000fca00078e0208 */
[----:B------:R-:W-:-:S04]  /*1fc0*/  ISETP.GT.AND P0, PT, R13, R6, PT ;  /* 0x000000060d00720c */ /* 0x000fc80003f04270 */
[----:B------:R-:W-:-:S13]  /*1fd0*/  ISETP.LT.OR P0, PT, R10, RZ, P0 ;  /* 0x000000ff0a00720c */ /* 0x000fda0000701670 */
[----:B------:R-:W-:Y:S05]  /*1fe0*/  @P0 BRA `(.L_x_31) ;  /* 0x00000000002c0947 */ /* 0x000fea0003800000 */
[C---:B------:R-:W-:Y:S02]  /*1ff0*/  ISETP.NE.AND P0, PT, R13.reuse, RZ, PT ;  /* 0x000000ff0d00720c */ /* 0x040fe40003f05270 */
[C---:B------:R-:W-:Y:S02]  /*2000*/  LEA R12, R10.reuse, UR4, 0x2 ;  /* 0x000000040a0c7c11 */ /* 0x040fe4000f8e10ff */
[----:B------:R-:W-:Y:S02]  /*2010*/  ISETP.EQ.OR P0, PT, R10, R7, !P0 ;  /* 0x000000070a00720c */ /* 0x000fe40004702670 */
[----:B------:R-:W-:-:S11]  /*2020*/  LEA R14, R13, UR5, 0x2 ;  /* 0x000000050d0e7c11 */ /* 0x000fd6000f8e10ff */
[----:B------:R-:W-:Y:S05]  /*2030*/  @P0 BREAK.RELIABLE B0 ;  /* 0x0000000000000942 */ /* 0x000fea0003800100 */
[----:B------:R-:W-:Y:S05]  /*2040*/  @P0 BRA `(.L_x_32) ;  /* 0x0000000000200947 */ /* 0x000fea0003800000 */
[----:B------:R-:W-:Y:S04]  /*2050*/  LDS R8, [R12] ;  /* 0x000000000c087984 */ /* 0x000fe80000000800 */
[----:B------:R-:W0:Y:S02]  /*2060*/  LDS R11, [R14+-0x4] ;  /* 0xfffffc000e0b7984 */ /* 0x000e240000000800 */
[----:B0-----:R-:W-:-:S13]  /*2070*/  ISETP.GT.AND P0, PT, R8, R11, PT ;  /* 0x0000000b0800720c */ /* 0x001fda0003f04270 */
[----:B------:R-:W-:Y:S05]  /*2080*/  @P0 BREAK.RELIABLE B0 ;  /* 0x0000000000000942 */ /* 0x000fea0003800100 */
[----:B------:R-:W-:Y:S05]  /*2090*/  @P0 BRA `(.L_x_32) ;  /* 0x00000000000c0947 */ /* 0x000fea0003800000 */
.L_x_31:
[----:B------:R-:W-:Y:S05]  /*20a0*/  BSYNC.RELIABLE B0 ;  /* 0x0000000000007941 */ /* 0x000fea0003800100 */
.L_x_30:
[----:B------:R-:W-:Y:S01]  /*20b0*/  VIADD R9, R10, 0x1 ;  /* 0x000000010a097836 */ /* 0x000fe20000000000 */
[----:B------:R-:W-:Y:S06]  /*20c0*/  BRA `(.L_x_33) ;  /* 0xfffffffc00a47947 */ /* 0x000fec000383ffff */
.L_x_32:
[----:B------:R-:W-:Y:S05]  /*20d0*/  BSYNC.RECONVERGENT B2 ;  /* 0x0000000000027941 */ /* 0x000fea0003800200 */
.L_x_29:
[----:B------:R-:W-:-:S04]  /*20e0*/  ISETP.NE.AND P0, PT, R10, RZ, PT ;  /* 0x000000ff0a00720c */ /* 0x000fc80003f05270 */
[----:B------:R-:W-:-:S13]  /*20f0*/  ISETP.EQ.OR P0, PT, R13, R6, !P0 ;  /* 0x000000060d00720c */ /* 0x000fda0004702670 */
[----:B------:R-:W-:Y:S05]  /*2100*/  @P0 BRA `(.L_x_34) ;  /* 0x0000000000180947 */ /* 0x000fea0003800000 */
[----:B------:R-:W-:Y:S04]  /*2110*/  LDS R4, [R12+-0x4] ;  /* 0xfffffc000c047984 */ /* 0x000fe80000000800 */
[----:B------:R-:W0:Y:S02]  /*2120*/  LDS R5, [R14] ;  /* 0x000000000e057984 */ /* 0x000e240000000800 */
[----:B0-----:R-:W-:-:S13]  /*2130*/  ISETP.GT.AND P0, PT, R4, R5, PT ;  /* 0x000000050400720c */ /* 0x001fda0003f04270 */
[----:B------:R-:W-:Y:S01]  /*2140*/  @P0 VIADD R4, R10, 0xffffffff ;  /* 0xffffffff0a040836 */ /* 0x000fe20000000000 */
[----:B------:R-:W-:Y:S01]  /*2150*/  @P0 IADD3 R5, PT, PT, R13, 0x1, RZ ;  /* 0x000000010d050810 */ /* 0x000fe20007ffe0ff */
[----:B------:R-:W-:Y:S06]  /*2160*/  @P0 BRA `(.L_x_35) ;  /* 0xfffffffc00780947 */ /* 0x000fec000383ffff */
.L_x_34:
[----:B------:R-:W-:Y:S05]  /*2170*/  BSYNC.RECONVERGENT B1 ;  /* 0x0000000000017941 */ /* 0x000fea0003800200 */
.L_x_28:
[----:B------:R-:W-:Y:S05]  /*2180*/  WARPSYNC.ALL ;  /* 0x0000000000007948 */ /* 0x000fea0003800000 */
[----:B------:R-:W-:Y:S01]  /*2190*/  ISETP.GE.AND P0, PT, R10, R7, PT ;  /* 0x000000070a00720c */ /* 0x000fe20003f06270 */
[----:B------:R-:W-:-:S12]  /*21a0*/  BSSY.RECONVERGENT B1, `(.L_x_36) ;  /* 0x0000010000017945 */ /* 0x000fd80003800200 */
[----:B------:R0:W1:Y:S01]  /*21b0*/  @P0 LDS R7, [R14] ;  /* 0x000000000e070984 */ /* 0x0000620000000800 */
[----:B------:R-:W-:Y:S05]  /*21c0*/  @P0 BRA `(.L_x_37) ;  /* 0x0000000000340947 */ /* 0x000fea0003800000 */
[----:B------:R-:W-:-:S13]  /*21d0*/  ISETP.NE.AND P0, PT, R13, R6, PT ;  /* 0x000000060d00720c */ /* 0x000fda0003f05270 */
[----:B-1----:R1:W2:Y:S01]  /*21e0*/  @!P0 LDS R7, [R12] ;  /* 0x000000000c078984 */ /* 0x0022a20000000800 */
[----:B------:R-:W-:Y:S05]  /*21f0*/  @!P0 BRA `(.L_x_38) ;  /* 0x0000000000148947 */ /* 0x000fea0003800000 */
[----:B-1----:R-:W-:Y:S04]  /*2200*/  LDS R12, [R12] ;  /* 0x000000000c0c7984 */ /* 0x002fe80000000800 */
[----:B--2---:R-:W1:Y:S02]  /*2210*/  LDS R7, [R14] ;  /* 0x000000000e077984 */ /* 0x004e640000000800 */
[----:B-1----:R-:W-:-:S13]  /*2220*/  ISETP.GT.AND P0, PT, R12, R7, PT ;  /* 0x000000070c00720c */ /* 0x002fda0003f04270 */
[----:B------:R-:W-:Y:S05]  /*2230*/  @P0 BRA `(.L_x_37) ;  /* 0x0000000000180947 */ /* 0x000fea0003800000 */
[----:B------:R-:W-:-:S07]  /*2240*/  IMAD.MOV.U32 R7, RZ, RZ, R12 ;  /* 0x000000ffff077224 */ /* 0x000fce00078e000c */
.L_x_38:
[----:B------:R-:W3:Y:S01]  /*2250*/  LDC.64 R4, c[0x0][0x3a0] ;  /* 0x0000e800ff047b82 */ /* 0x000ee20000000a00 */
[----:B------:R-:W-:-:S05]  /*2260*/  IADD3 R3, PT, PT, R2, R3, R0 ;  /* 0x0000000302037210 */ /* 0x000fca0007ffe000 */
[----:B---3--:R-:W-:-:S05]  /*2270*/  IMAD.WIDE R2, R3, 0x4, R4 ;  /* 0x0000000403027825 */ /* 0x008fca00078e0204 */
[----:B--2---:R-:W-:Y:S01]  /*2280*/  STG.E desc[UR10][R2.64], R7 ;  /* 0x0000000702007986 */ /* 0x004fe2000c10190a */
[----:B------:R-:W-:Y:S05]  /*2290*/  EXIT ;  /* 0x000000000000794d */ /* 0x000fea0003800000 */
.L_x_37:
[----:B------:R-:W-:Y:S05]  /*22a0*/  BSYNC.RECONVERGENT B1 ;  /* 0x0000000000017941 */ /* 0x000fea0003800200 */
.L_x_36:
[----:B------:R-:W2:Y:S01]  /*22b0*/  LDC.64 R4, c[0x0][0x3a0] ;  /* 0x0000e800ff047b82 */ /* 0x000ea20000000a00 */
[----:B------:R-:W-:-:S05]  /*22c0*/  IADD3 R3, PT, PT, R2, R3, R0 ;  /* 0x0000000302037210 */ /* 0x000fca0007ffe000 */
[----:B--2---:R-:W-:-:S05]  /*22d0*/  IMAD.WIDE R4, R3, 0x4, R4 ;  /* 0x0000000403047825 */ /* 0x004fca00078e0204 */
[----:B-1----:R-:W-:Y:S01]  /*22e0*/  STG.E desc[UR10][R4.64], R7 ;  /* 0x0000000704007986 */ /* 0x002fe2000c10190a */
[----:B------:R-:W-:Y:S05]  /*22f0*/  EXIT ;  /* 0x000000000000794d */ /* 0x000fea0003800000 */
.L_x_39:
[----:B------:R-:W-:-:S00]  /*2300*/  BRA `(.L_x_39) ;  /* 0xfffffffc00fc7947 */ /* 0x000fc0000383ffff */
[----:B------:R-:W-:-:S00]  /*2310*/  NOP ;  /* 0x0000000000007918 */ /* 0x000fc00000000000 */
        /* <DEDUP_REMOVED lines=14> */
.L_x_45:


//--------------------- .text._Z9partitionPiS_S_S_ii --------------------------
	.section	.text._Z9partitionPiS_S_S_ii,"ax",@progbits
	.align	128
        .global         _Z9partitionPiS_S_S_ii
        .type           _Z9partitionPiS_S_S_ii,@function
        .size           _Z9partitionPiS_S_S_ii,(.L_x_46 - _Z9partitionPiS_S_S_ii)
        .other          _Z9partitionPiS_S_S_ii,@"STO_CUDA_ENTRY STV_DEFAULT"
_Z9partitionPiS_S_S_ii:
.text._Z9partitionPiS_S_S_ii:
[----:B------:R-:W-:Y:S01]  /*0000*/  LDC R1, c[0x0][0x37c] ;  /* 0x0000df00ff017b82 */ /* 0x000fe20000000800 */
[----:B------:R-:W0:Y:S02]  /*0010*/  S2R R11, SR_CTAID.X ;  /* 0x00000000000b7919 */ /* 0x000e240000002500 */
[----:B0-----:R-:W-:-:S05]  /*0020*/  IMAD R15, R11, 0x14, RZ ;  /* 0x000000140b0f7824 */ /* 0x001fca00078e02ff */
[----:B------:R-:W-:-:S13]  /*0030*/  ISETP.GT.AND P0, PT, R15, 0x2723, PT ;  /* 0x000027230f00780c */ /* 0x000fda0003f04270 */
[----:B------:R-:W-:Y:S05]  /*0040*/  @P0 EXIT ;  /* 0x000000000000094d */ /* 0x000fea0003800000 */
[----:B------:R-:W0:Y:S01]  /*0050*/  LDC.64 R2, c[0x0][0x3a0] ;  /* 0x0000e800ff027b82 */ /* 0x000e220000000a00 */
[----:B------:R-:W1:Y:S07]  /*0060*/  LDCU.64 UR4, c[0x0][0x358] ;  /* 0x00006b00ff0477ac */ /* 0x000e6e0008000a00 */
[----:B------:R-:W2:Y:S08]  /*0070*/  LDC.64 R8, c[0x0][0x390] ;  /* 0x0000e400ff087b82 */ /* 0x000eb00000000a00 */
[----:B------:R-:W2:Y:S08]  /*0080*/  LDC.64 R16, c[0x0][0x398] ;  /* 0x0000e600ff107b82 */ /* 0x000eb00000000a00 */
[----:B------:R-:W3:Y:S01]  /*0090*/  LDC.64 R4, c[0x0][0x380] ;  /* 0x0000e000ff047b82 */ /* 0x000ee20000000a00 */
[----:B0-----:R-:W-:-:S02]  /*00a0*/  VIMNMX R0, PT, PT, R2, R3, !PT ;  /* 0x0000000302007248 */ /* 0x001fc40007fe0100 */
[CC--:B------:R-:W-:Y:S02]  /*00b0*/  ISETP.GT.AND P1, PT, R2.reuse, R3.reuse, PT ;  /* 0x000000030200720c */ /* 0x0c0fe40003f24270 */
[C---:B------:R-:W-:Y:S01]  /*00c0*/  ISETP.GT.AND P0, PT, R15.reuse, R0, PT ;  /* 0x000000000f00720c */ /* 0x040fe20003f04270 */
[----:B------:R-:W-:Y:S01]  /*00d0*/  IMAD.IADD R7, R15, 0x1, -R0 ;  /* 0x000000010f077824 */ /* 0x000fe200078e0a00 */
[----:B------:R-:W-:Y:S01]  /*00e0*/  VIMNMX R10, PT, PT, R2, R3, PT ;  /* 0x00000003020a7248 */ /* 0x000fe20003fe0100 */
[----:B------:R-:W3:Y:S01]  /*00f0*/  LDC.64 R12, c[0x0][0x388] ;  /* 0x0000e200ff0c7b82 */ /* 0x000ee20000000a00 */
[----:B--2---:R-:W-:Y:S02]  /*0100*/  SEL R2, R8, R16, P1 ;  /* 0x0000001008027207 */ /* 0x004fe40000800000 */
[----:B------:R-:W-:Y:S02]  /*0110*/  SEL R8, R16, R8, P1 ;  /* 0x0000000810087207 */ /* 0x000fe40000800000 */
[----:B------:R-:W-:-:S02]  /*0120*/  SEL R16, R7, RZ, P0 ;  /* 0x000000ff07107207 */ /* 0x000fc40000000000 */
[----:B------:R-:W-:Y:S02]  /*0130*/  SEL R3, R9, R17, P1 ;  /* 0x0000001109037207 */ /* 0x000fe40000800000 */
[----:B------:R-:W-:Y:S01]  /*0140*/  SEL R9, R17, R9, P1 ;  /* 0x0000000911097207 */ /* 0x000fe20000800000 */
[----:B------:R-:W-:Y:S01]  /*0150*/  IMAD.MOV.U32 R18, RZ, RZ, R16 ;  /* 0x000000ffff127224 */ /* 0x000fe200078e0010 */
[----:B------:R-:W-:Y:S02]  /*0160*/  VIMNMX R17, PT, PT, R0, R15, PT ;  /* 0x0000000f00117248 */ /* 0x000fe40003fe0100 */
[----:B---3--:R-:W-:Y:S02]  /*0170*/  SEL R6, R12, R4, P1 ;  /* 0x000000040c067207 */ /* 0x008fe40000800000 */
[----:B------:R-:W-:Y:S02]  /*0180*/  SEL R7, R13, R5, P1 ;  /* 0x000000050d077207 */ /* 0x000fe40000800000 */
[----:B------:R-:W-:-:S02]  /*0190*/  SEL R4, R4, R12, P1 ;  /* 0x0000000c04047207 */ /* 0x000fc40000800000 */
[----:B-1----:R-:W-:-:S07]  /*01a0*/  SEL R5, R5, R13, P1 ;  /* 0x0000000d05057207 */ /* 0x002fce0000800000 */
.L_x_42:
[----:B------:R-:W-:-:S05]  /*01b0*/  IMAD.IADD R12, R17, 0x1, -R18 ;  /* 0x00000001110c7824 */ /* 0x000fca00078e0a12 */
[----:B------:R-:W-:-:S04]  /*01c0*/  LEA.HI R12, R12, R12, RZ, 0x1 ;  /* 0x0000000c0c0c7211 */ /* 0x000fc800078f08ff */
[----:B------:R-:W-:-:S05]  /*01d0*/  SHF.R.S32.HI R12, RZ, 0x1, R12 ;  /* 0x00000001ff0c7819 */ /* 0x000fca000001140c */
[--C-:B------:R-:W-:Y:S02]  /*01e0*/  IMAD.IADD R21, R16, 0x1, R12.reuse ;  /* 0x0000000110157824 */ /* 0x100fe400078e020c */
[----:B------:R-:W-:-:S03]  /*01f0*/  IMAD.IADD R23, R17, 0x1, -R12 ;  /* 0x0000000111177824 */ /* 0x000fc600078e0a0c */
[----:B------:R-:W-:-:S13]  /*0200*/  ISETP.GT.AND P0, PT, R21, R10, PT ;  /* 0x0000000a1500720c */ /* 0x000fda0003f04270 */
[----:B------:R-:W-:Y:S05]  /*0210*/  @P0 BRA `(.L_x_40) ;  /* 0x0000000000240947 */ /* 0x000fea0003800000 */
[----:B------:R-:W-:Y:S01]  /*0220*/  ISETP.NE.AND P0, PT, R21, RZ, PT ;  /* 0x000000ff1500720c */ /* 0x000fe20003f05270 */
[----:B------:R-:W-:-:S03]  /*0230*/  IMAD.WIDE R14, R23, 0x4, R4 ;  /* 0x00000004170e7825 */ /* 0x000fc600078e0204 */
[----:B------:R-:W-:Y:S01]  /*0240*/  ISETP.EQ.OR P0, PT, R23, R0, !P0 ;  /* 0x000000001700720c */ /* 0x000fe20004702670 */
[----:B------:R-:W-:-:S12]  /*0250*/  IMAD.WIDE R12, R21, 0x4, R6 ;  /* 0x00000004150c7825 */ /* 0x000fd800078e0206 */
[----:B------:R-:W-:Y:S05]  /*0260*/  @P0 BRA `(.L_x_41) ;  /* 0x0000000000180947 */ /* 0x000fea0003800000 */
[----:B------:R-:W2:Y:S04]  /*0270*/  LDG.E R19, desc[UR4][R14.64] ;  /* 0x000000040e137981 */ /* 0x000ea8000c1e1900 */
[----:B------:R-:W2:Y:S02]  /*0280*/  LDG.E R20, desc[UR4][R12.64+-0x4] ;  /* 0xfffffc040c147981 */ /* 0x000ea4000c1e1900 */
[----:B--2---:R-:W-:-:S13]  /*0290*/  ISETP.GT.AND P0, PT, R19, R20, PT ;  /* 0x000000141300720c */ /* 0x004fda0003f04270 */
[----:B------:R-:W-:Y:S05]  /*02a0*/  @P0 BRA `(.L_x_41) ;  /* 0x0000000000080947 */ /* 0x000fea0003800000 */
.L_x_40:
[----:B------:R-:W-:Y:S01]  /*02b0*/  VIADD R18, R23, 0x1 ;  /* 0x0000000117127836 */ /* 0x000fe20000000000 */
[----:B------:R-:W-:Y:S06]  /*02c0*/  BRA `(.L_x_42) ;  /* 0xfffffffc00b87947 */ /* 0x000fec000383ffff */
.L_x_41:
[----:B------:R-:W-:-:S04]  /*02d0*/  ISETP.NE.AND P0, PT, R23, RZ, PT ;  /* 0x000000ff1700720c */ /* 0x000fc80003f05270 */
[----:B------:R-:W-:-:S13]  /*02e0*/  ISETP.EQ.OR P0, PT, R21, R10, !P0 ;  /* 0x0000000a1500720c */ /* 0x000fda0004702670 */
[----:B------:R-:W-:Y:S05]  /*02f0*/  @P0 BRA `(.L_x_43) ;  /* 0x0000000000180947 */ /* 0x000fea0003800000 */
[----:B------:R-:W2:Y:S04]  /*0300*/  LDG.E R14, desc[UR4][R14.64+-0x4] ;  /* 0xfffffc040e0e7981 */ /* 0x000ea8000c1e1900 */
[----:B------:R-:W2:Y:S02]  /*0310*/  LDG.E R13, desc[UR4][R12.64] ;  /* 0x000000040c0d7981 */ /* 0x000ea4000c1e1900 */
[----:B--2---:R-:W-:-:S13]  /*0320*/  ISETP.GT.AND P0, PT, R14, R13, PT ;  /* 0x0000000d0e00720c */ /* 0x004fda0003f04270 */
[----:B------:R-:W-:Y:S02]  /*0330*/  @P0 VIADD R17, R23, 0xffffffff ;  /* 0xffffffff17110836 */ /* 0x000fe40000000000 */
[----:B------:R-:W-:Y:S01]  /*0340*/  @P0 VIADD R16, R21, 0x1 ;  /* 0x0000000115100836 */ /* 0x000fe20000000000 */
[----:B------:R-:W-:Y:S06]  /*0350*/  @P0 BRA `(.L_x_42) ;  /* 0xfffffffc00940947 */ /* 0x000fec000383ffff */
.L_x_43:
[----:B------:R-:W-:-:S04]  /*0360*/  IMAD.WIDE.U32 R8, R11, 0x4, R8 ;  /* 0x000000040b087825 */ /* 0x000fc800078e0008 */
[----:B------:R-:W-:Y:S01]  /*0370*/  IMAD.WIDE.U32 R2, R11, 0x4, R2 ;  /* 0x000000040b027825 */ /* 0x000fe200078e0002 */
[----:B------:R-:W-:Y:S04]  /*0380*/  STG.E desc[UR4][R8.64], R21 ;  /* 0x0000001508007986 */ /* 0x000fe8000c101904 */
[----:B------:R-:W-:Y:S01]  /*0390*/  STG.E desc[UR4][R2.64], R23 ;  /* 0x0000001702007986 */ /* 0x000fe2000c101904 */
[----:B------:R-:W-:Y:S05]  /*03a0*/  EXIT ;  /* 0x000000000000794d */ /* 0x000fea0003800000 */
.L_x_44:
        /* <DEDUP_REMOVED lines=13> */
.L_x_46:


//--------------------- .nv.shared._Z5mergePiS_S_S_S_ii --------------------------
	.section	.nv.shared._Z5mergePiS_S_S_S_ii,"aw",@nobits
	.sectionflags	@""
	.align	4
.nv.shared._Z5mergePiS_S_S_S_ii:
	.zero		9216


//--------------------- .nv.shared.reserved.0     --------------------------
	.section	.nv.shared.reserved.0,"aw",@nobits
	.weak		__nv_reservedSMEM_offset_0_alias
	.size		__nv_reservedSMEM_offset_0_alias, 0, 64
	.other		__nv_reservedSMEM_offset_0_alias,@"STO_CUDA_RESERVED_SHARED STV_DEFAULT"
__nv_reservedSMEM_offset_0_alias:
	.zero		0
	.zero		64


//--------------------- .nv.constant0._Z5mergePiS_S_S_S_ii --------------------------
	.section	.nv.constant0._Z5mergePiS_S_S_S_ii,"a",@progbits
	.sectionflags	@""
	.align	4
.nv.constant0._Z5mergePiS_S_S_S_ii:
	.zero		944


//--------------------- .nv.constant0._Z9partitionPiS_S_S_ii --------------------------
	.section	.nv.constant0._Z9partitionPiS_S_S_ii,"a",@progbits
	.sectionflags	@""
	.align	4
.nv.constant0._Z9partitionPiS_S_S_ii:
	.zero		936


//--------------------- SYMBOLS --------------------------

	.type		.nv.reservedSmem.offset0,@object
	.size		.nv.reservedSmem.offset0,0x4
	.type		.nv.reservedSmem.cap,@object
	.size		.nv.reservedSmem.cap,0x4
